	.target	sm_100a

	.elftype	@"ET_EXEC"


//--------------------- .note.nv.tkinfo           --------------------------
	.section	.note.nv.tkinfo,"",@"SHT_NOTE"
	.sectionflags	@"SHF_NOTE_NV_TKINFO"
	.tkinfo
        /*0018*/ 	.word	0x00000002
        /*0030*/ 	.string	""
        /*0030*/ 	.string	"ptxas"
        /*0030*/ 	.string	"Cuda compilation tools, release 13.0, V13.0.88"
        /*0030*/ 	.string	"Build cuda_13.0.r13.0/compiler.36424714_0"
        /*0030*/ 	.string	"-arch sm_100a -m 64 "



//--------------------- .note.nv.cuinfo           --------------------------
	.section	.note.nv.cuinfo,"",@"SHT_NOTE"
	.sectionflags	@"SHF_NOTE_NV_CUINFO"
        /*0018*/ 	.short	0x0002
        /*001a*/ 	.short	0x0064
        /*001c*/ 	.short	0x0082
	.zero		2


//--------------------- .nv.info                  --------------------------
	.section	.nv.info,"",@"SHT_CUDA_INFO"
	.align	4


	//----- nvinfo : EIATTR_REGCOUNT
	.align		4
        /*0000*/ 	.byte	0x04, 0x2f
        /*0002*/ 	.short	(.L_16 - .L_15)
	.align		4
.L_15:
        /*0004*/ 	.word	index@(_ZN7cutlass13device_kernelINS_4gemm6kernel13GemmUniversalIN4cute5tupleIJiiiiEEENS1_10collective13CollectiveMmaINS1_35MainloopSm100TmaUmmaWarpSpecializedILi10ELi2ELi4ENS5_IJNS4_1CILi1EEESB_SB_EEEEENS5_IJNSA_ILi64EEENSA_ILi240EEESE_EEENS_12float_e4m3_tENS5_IJlSB_lEEESH_SI_NS4_8TiledMMAINS4_8MMA_AtomIJNS4_10MMA_TraitsINS4_19SM100_MMA_F8F6F4_SSEJSH_SH_fSE_SF_NS4_17integral_constantINS4_4UMMA5MajorELSP_0EEESQ_NSN_INSO_7ScaleInELSR_0EEESS_EEEEEENS4_6LayoutISC_NS5_IJNSA_ILi0EEESW_SW_EEEEENS5_IJNS4_10UnderscoreESZ_SZ_EEEEENS4_13SM90_TMA_LOADENS4_14ComposedLayoutINS4_7SwizzleILi2ELi4ELi3EEENS4_18smem_ptr_flag_bitsILi8EEENSV_INS5_IJNSA_ILi8EEESE_EEENS5_IJSE_SB_EEEEEEEvNS4_8identityES12_S1C_vS1D_EENS_8epilogue10collective18CollectiveEpilogueINS1F_23Sm100TmaWarpSpecializedILi1ELi1ELi120ELb0ELb0EEEJSG_NS5_IJNSV_ISE_SB_EENSV_ISF_SB_EEEEESH_SI_SH_SI_NS1F_6fusion15FusionCallbacksIS1J_NS1N_17LinearCombinationISH_fSH_fLNS_15FloatRoundStyleE2EEESG_S1M_JEEENS4_5SM1004TMEM4LOAD25SM100_TMEM_LOAD_16dp32b8xES12_NS13_INS14_ILi0ELi4ELi3EEES17_NSV_INS5_IJS18_NSA_ILi16EEEEEENS5_IJS1Y_SB_EEEEEEENS4_39AutoVectorizingCopyWithAssumedAlignmentILi128EEENS4_14SM90_TMA_STOREES22_S24_S24_EEEvvEEEEvNT_6ParamsE)
        /*0008*/ 	.word	0x000000ff


	//----- nvinfo : EIATTR_FRAME_SIZE
	.align		4
.L_16:
        /*000c*/ 	.byte	0x04, 0x11
        /*000e*/ 	.short	(.L_18 - .L_17)
	.align		4
.L_17:
        /*0010*/ 	.word	index@($__internal_2_$__cuda_sm10x_tcgen05_guardrail_trap_unallocated_columns_being_dealloced)
        /*0014*/ 	.word	0x00000038


	//----- nvinfo : EIATTR_FRAME_SIZE
	.align		4
.L_18:
        /*0018*/ 	.byte	0x04, 0x11
        /*001a*/ 	.short	(.L_20 - .L_19)
	.align		4
.L_19:
        /*001c*/ 	.word	index@($__internal_1_$__cuda_sm10x_tcgen05_guardrail_trap_phase_invalid_during_alloc)
        /*0020*/ 	.word	0x00000038


	//----- nvinfo : EIATTR_FRAME_SIZE
	.align		4
.L_20:
        /*0024*/ 	.byte	0x04, 0x11
        /*0026*/ 	.short	(.L_22 - .L_21)
	.align		4
.L_21:
        /*0028*/ 	.word	index@($__internal_0_$__cuda_sm10x_tcgen05_guardrail_trap_col_being_dealloced_not_returned_by_alloc)
        /*002c*/ 	.word	0x00000038


	//----- nvinfo : EIATTR_FRAME_SIZE
	.align		4
.L_22:
        /*0030*/ 	.byte	0x04, 0x11
        /*0032*/ 	.short	(.L_24 - .L_23)
	.align		4
.L_23:
        /*0034*/ 	.word	index@(_ZN7cutlass13device_kernelINS_4gemm6kernel13GemmUniversalIN4cute5tupleIJiiiiEEENS1_10collective13CollectiveMmaINS1_35MainloopSm100TmaUmmaWarpSpecializedILi10ELi2ELi4ENS5_IJNS4_1CILi1EEESB_SB_EEEEENS5_IJNSA_ILi64EEENSA_ILi240EEESE_EEENS_12float_e4m3_tENS5_IJlSB_lEEESH_SI_NS4_8TiledMMAINS4_8MMA_AtomIJNS4_10MMA_TraitsINS4_19SM100_MMA_F8F6F4_SSEJSH_SH_fSE_SF_NS4_17integral_constantINS4_4UMMA5MajorELSP_0EEESQ_NSN_INSO_7ScaleInELSR_0EEESS_EEEEEENS4_6LayoutISC_NS5_IJNSA_ILi0EEESW_SW_EEEEENS5_IJNS4_10UnderscoreESZ_SZ_EEEEENS4_13SM90_TMA_LOADENS4_14ComposedLayoutINS4_7SwizzleILi2ELi4ELi3EEENS4_18smem_ptr_flag_bitsILi8EEENSV_INS5_IJNSA_ILi8EEESE_EEENS5_IJSE_SB_EEEEEEEvNS4_8identityES12_S1C_vS1D_EENS_8epilogue10collective18CollectiveEpilogueINS1F_23Sm100TmaWarpSpecializedILi1ELi1ELi120ELb0ELb0EEEJSG_NS5_IJNSV_ISE_SB_EENSV_ISF_SB_EEEEESH_SI_SH_SI_NS1F_6fusion15FusionCallbacksIS1J_NS1N_17LinearCombinationISH_fSH_fLNS_15FloatRoundStyleE2EEESG_S1M_JEEENS4_5SM1004TMEM4LOAD25SM100_TMEM_LOAD_16dp32b8xES12_NS13_INS14_ILi0ELi4ELi3EEES17_NSV_INS5_IJS18_NSA_ILi16EEEEEENS5_IJS1Y_SB_EEEEEEENS4_39AutoVectorizingCopyWithAssumedAlignmentILi128EEENS4_14SM90_TMA_STOREES22_S24_S24_EEEvvEEEEvNT_6ParamsE)
        /*0038*/ 	.word	0x00000038


	//----- nvinfo : EIATTR_MIN_STACK_SIZE
	.align		4
.L_24:
        /*003c*/ 	.byte	0x04, 0x12
        /*003e*/ 	.short	(.L_26 - .L_25)
	.align		4
.L_25:
        /*0040*/ 	.word	index@(_ZN7cutlass13device_kernelINS_4gemm6kernel13GemmUniversalIN4cute5tupleIJiiiiEEENS1_10collective13CollectiveMmaINS1_35MainloopSm100TmaUmmaWarpSpecializedILi10ELi2ELi4ENS5_IJNS4_1CILi1EEESB_SB_EEEEENS5_IJNSA_ILi64EEENSA_ILi240EEESE_EEENS_12float_e4m3_tENS5_IJlSB_lEEESH_SI_NS4_8TiledMMAINS4_8MMA_AtomIJNS4_10MMA_TraitsINS4_19SM100_MMA_F8F6F4_SSEJSH_SH_fSE_SF_NS4_17integral_constantINS4_4UMMA5MajorELSP_0EEESQ_NSN_INSO_7ScaleInELSR_0EEESS_EEEEEENS4_6LayoutISC_NS5_IJNSA_ILi0EEESW_SW_EEEEENS5_IJNS4_10UnderscoreESZ_SZ_EEEEENS4_13SM90_TMA_LOADENS4_14ComposedLayoutINS4_7SwizzleILi2ELi4ELi3EEENS4_18smem_ptr_flag_bitsILi8EEENSV_INS5_IJNSA_ILi8EEESE_EEENS5_IJSE_SB_EEEEEEEvNS4_8identityES12_S1C_vS1D_EENS_8epilogue10collective18CollectiveEpilogueINS1F_23Sm100TmaWarpSpecializedILi1ELi1ELi120ELb0ELb0EEEJSG_NS5_IJNSV_ISE_SB_EENSV_ISF_SB_EEEEESH_SI_SH_SI_NS1F_6fusion15FusionCallbacksIS1J_NS1N_17LinearCombinationISH_fSH_fLNS_15FloatRoundStyleE2EEESG_S1M_JEEENS4_5SM1004TMEM4LOAD25SM100_TMEM_LOAD_16dp32b8xES12_NS13_INS14_ILi0ELi4ELi3EEES17_NSV_INS5_IJS18_NSA_ILi16EEEEEENS5_IJS1Y_SB_EEEEEEENS4_39AutoVectorizingCopyWithAssumedAlignmentILi128EEENS4_14SM90_TMA_STOREES22_S24_S24_EEEvvEEEEvNT_6ParamsE)
        /*0044*/ 	.word	0x00000038
.L_26:


//--------------------- .nv.compat                --------------------------
	.section	.nv.compat,"",@"SHT_CUDA_COMPAT_INFO"
	.align	4
        /*0000*/ 	.byte	0x02, 0x09, 0x01, 0x00, 0x02, 0x02, 0x02, 0x00, 0x02, 0x05, 0x05, 0x00, 0x03, 0x07, 0x01, 0x01
        /*0010*/ 	.byte	0x02, 0x03, 0x01, 0x00, 0x02, 0x06, 0x01, 0x00, 0x04, 0x0b, 0x08, 0x00, 0x09, 0x00, 0x00, 0x00
        /*0020*/ 	.byte	0x00, 0x00, 0x00, 0x00


//--------------------- .nv.info._ZN7cutlass13device_kernelINS_4gemm6kernel13GemmUniversalIN4cute5tupleIJiiiiEEENS1_10collective13CollectiveMmaINS1_35MainloopSm100TmaUmmaWarpSpecializedILi10ELi2ELi4ENS5_IJNS4_1CILi1EEESB_SB_EEEEENS5_IJNSA_ILi64EEENSA_ILi240EEESE_EEENS_12float_e4m3_tENS5_IJlSB_lEEESH_SI_NS4_8TiledMMAINS4_8MMA_AtomIJNS4_10MMA_TraitsINS4_19SM100_MMA_F8F6F4_SSEJSH_SH_fSE_SF_NS4_17integral_constantINS4_4UMMA5MajorELSP_0EEESQ_NSN_INSO_7ScaleInELSR_0EEESS_EEEEEENS4_6LayoutISC_NS5_IJNSA_ILi0EEESW_SW_EEEEENS5_IJNS4_10UnderscoreESZ_SZ_EEEEENS4_13SM90_TMA_LOADENS4_14ComposedLayoutINS4_7SwizzleILi2ELi4ELi3EEENS4_18smem_ptr_flag_bitsILi8EEENSV_INS5_IJNSA_ILi8EEESE_EEENS5_IJSE_SB_EEEEEEEvNS4_8identityES12_S1C_vS1D_EENS_8epilogue10collective18CollectiveEpilogueINS1F_23Sm100TmaWarpSpecializedILi1ELi1ELi120ELb0ELb0EEEJSG_NS5_IJNSV_ISE_SB_EENSV_ISF_SB_EEEEESH_SI_SH_SI_NS1F_6fusion15FusionCallbacksIS1J_NS1N_17LinearCombinationISH_fSH_fLNS_15FloatRoundStyleE2EEESG_S1M_JEEENS4_5SM1004TMEM4LOAD25SM100_TMEM_LOAD_16dp32b8xES12_NS13_INS14_ILi0ELi4ELi3EEES17_NSV_INS5_IJS18_NSA_ILi16EEEEEENS5_IJS1Y_SB_EEEEEEENS4_39AutoVectorizingCopyWithAssumedAlignmentILi128EEENS4_14SM90_TMA_STOREES22_S24_S24_EEEvvEEEEvNT_6ParamsE --------------------------
	.section	.nv.info._ZN7cutlass13device_kernelINS_4gemm6kernel13GemmUniversalIN4cute5tupleIJiiiiEEENS1_10collective13CollectiveMmaINS1_35MainloopSm100TmaUmmaWarpSpecializedILi10ELi2ELi4ENS5_IJNS4_1CILi1EEESB_SB_EEEEENS5_IJNSA_ILi64EEENSA_ILi240EEESE_EEENS_12float_e4m3_tENS5_IJlSB_lEEESH_SI_NS4_8TiledMMAINS4_8MMA_AtomIJNS4_10MMA_TraitsINS4_19SM100_MMA_F8F6F4_SSEJSH_SH_fSE_SF_NS4_17integral_constantINS4_4UMMA5MajorELSP_0EEESQ_NSN_INSO_7ScaleInELSR_0EEESS_EEEEEENS4_6LayoutISC_NS5_IJNSA_ILi0EEESW_SW_EEEEENS5_IJNS4_10UnderscoreESZ_SZ_EEEEENS4_13SM90_TMA_LOADENS4_14ComposedLayoutINS4_7SwizzleILi2ELi4ELi3EEENS4_18smem_ptr_flag_bitsILi8EEENSV_INS5_IJNSA_ILi8EEESE_EEENS5_IJSE_SB_EEEEEEEvNS4_8identityES12_S1C_vS1D_EENS_8epilogue10collective18CollectiveEpilogueINS1F_23Sm100TmaWarpSpecializedILi1ELi1ELi120ELb0ELb0EEEJSG_NS5_IJNSV_ISE_SB_EENSV_ISF_SB_EEEEESH_SI_SH_SI_NS1F_6fusion15FusionCallbacksIS1J_NS1N_17LinearCombinationISH_fSH_fLNS_15FloatRoundStyleE2EEESG_S1M_JEEENS4_5SM1004TMEM4LOAD25SM100_TMEM_LOAD_16dp32b8xES12_NS13_INS14_ILi0ELi4ELi3EEES17_NSV_INS5_IJS18_NSA_ILi16EEEEEENS5_IJS1Y_SB_EEEEEEENS4_39AutoVectorizingCopyWithAssumedAlignmentILi128EEENS4_14SM90_TMA_STOREES22_S24_S24_EEEvvEEEEvNT_6ParamsE,"",@"SHT_CUDA_INFO"
	.sectionflags	@""
	.align	4


	//----- nvinfo : EIATTR_CUDA_API_VERSION
	.align		4
        /*0000*/ 	.byte	0x04, 0x37
        /*0002*/ 	.short	(.L_28 - .L_27)
.L_27:
        /*0004*/ 	.word	0x00000082


	//----- nvinfo : EIATTR_KPARAM_INFO
	.align		4
.L_28:
        /*0008*/ 	.byte	0x04, 0x17
        /*000a*/ 	.short	(.L_30 - .L_29)
.L_29:
        /*000c*/ 	.word	0x00000000
        /*0010*/ 	.short	0x0000
        /*0012*/ 	.short	0x0000
        /*0014*/ 	.byte	0x00, 0xf0, 0x01, 0x20


	//----- nvinfo : EIATTR_AT_ENTRY_FRAGMENTS
	.align		4
.L_30:
        /*0018*/ 	.byte	0x04, 0x4f
        /*001a*/ 	.short	(.L_32 - .L_31)


	//   ....[0]....
.L_31:
        /*001c*/ 	.word	0x00000006


	//----- nvinfo : EIATTR_RESERVED_SMEM_USED
	.align		4
.L_32:
        /*0020*/ 	.byte	0x01, 0x41
	.zero		2


	//----- nvinfo : EIATTR_SPARSE_MMA_MASK
	.align		4
        /*0024*/ 	.byte	0x03, 0x50
        /*0026*/ 	.short	0x0000


	//----- nvinfo : EIATTR_TCGEN05_1CTA_USED
	.align		4
        /*0028*/ 	.byte	0x01, 0x51
	.zero		2


	//----- nvinfo : EIATTR_MAXREG_COUNT
	.align		4
        /*002c*/ 	.byte	0x03, 0x1b
        /*002e*/ 	.short	0x00ff


	//----- nvinfo : EIATTR_NUM_BARRIERS
	.align		4
        /*0030*/ 	.byte	0x02, 0x4c
        /*0032*/ 	.byte	0x07
	.zero		1


	//----- nvinfo : EIATTR_EXTERNS
	.align		4
        /*0034*/ 	.byte	0x04, 0x0f
        /*0036*/ 	.short	(.L_34 - .L_33)


	//   ....[0]....
	.align		4
.L_33:
        /*0038*/ 	.word	index@(__assertfail)


	//----- nvinfo : EIATTR_ANNOTATIONS
	.align		4
.L_34:
        /*003c*/ 	.byte	0x04, 0x55
        /*003e*/ 	.short	(.L_36 - .L_35)


	//   ....[0]....
.L_35:
        /*0040*/ 	.word	0x00000001
        /*0044*/ 	.byte	0x70, 0x04, 0x00, 0x00, 0x01, 0x00, 0x00, 0x00, 0x60, 0x10, 0x00, 0x00, 0x01, 0x00, 0x00, 0x00
        /* <DEDUP_REMOVED lines=15> */
        /*0144*/ 	.byte	0x10, 0xa4, 0x00, 0x00, 0x01, 0x00, 0x00, 0x00, 0x40, 0xa4, 0x00, 0x00


	//----- nvinfo : EIATTR_MERCURY_ISA_VERSION
	.align		4
.L_36:
        /*0150*/ 	.byte	0x03, 0x5f
        /*0152*/ 	.short	0x0101


	//----- nvinfo : EIATTR_INT_WARP_WIDE_INSTR_OFFSETS
	.align		4
        /*0154*/ 	.byte	0x04, 0x31
        /*0156*/ 	.short	(.L_38 - .L_37)


	//   ....[0]....
.L_37:
        /*0158*/ 	.word	0x00003ee0


	//   ....[1]....
        /*015c*/ 	.word	0x00003f10


	//   ....[2]....
        /*0160*/ 	.word	0x00003f30


	//   ....[3]....
        /*0164*/ 	.word	0x00004b40


	//   ....[4]....
        /*0168*/ 	.word	0x00004bd0


	//   ....[5]....
        /*016c*/ 	.word	0x00004c30


	//   ....[6]....
        /*0170*/ 	.word	0x00004c90


	//   ....[7]....
        /*0174*/ 	.word	0x00004cf0


	//   ....[8]....
        /*0178*/ 	.word	0x00004d30


	//   ....[9]....
        /*017c*/ 	.word	0x00004da0


	//   ....[10]....
        /*0180*/ 	.word	0x00004de0


	//   ....[11]....
        /*0184*/ 	.word	0x00004e00


	//   ....[12]....
        /*0188*/ 	.word	0x00004e60


	//   ....[13]....
        /*018c*/ 	.word	0x00004ea0


	//   ....[14]....
        /*0190*/ 	.word	0x00004ec0


	//   ....[15]....
        /*0194*/ 	.word	0x00004f20


	//   ....[16]....
        /*0198*/ 	.word	0x00004f60


	//   ....[17]....
        /*019c*/ 	.word	0x00004fd0


	//   ....[18]....
        /*01a0*/ 	.word	0x00004ff0


	//----- nvinfo : EIATTR_COOP_GROUP_MASK_REGIDS
	.align		4
.L_38:
        /*01a4*/ 	.byte	0x04, 0x29
        /*01a6*/ 	.short	(.L_40 - .L_39)


	//   ....[0]....
.L_39:
        /*01a8*/ 	.word	0xffffffff


	//   ....[1]....
        /*01ac*/ 	.word	0xffffffff


	//   ....[2]....
        /*01b0*/ 	.word	0xffffffff


	//   ....[3]....
        /*01b4*/ 	.word	0xffffffff


	//   ....[4]....
        /*01b8*/ 	.word	0xffffffff


	//   ....[5]....
        /*01bc*/ 	.word	0xffffffff


	//   ....[6]....
        /*01c0*/ 	.word	0xffffffff


	//   ....[7]....
        /*01c4*/ 	.word	0xffffffff


	//   ....[8]....
        /*01c8*/ 	.word	0xffffffff


	//   ....[9]....
        /*01cc*/ 	.word	0xffffffff


	//   ....[10]....
        /*01d0*/ 	.word	0xffffffff


	//   ....[11]....
        /*01d4*/ 	.word	0xffffffff


	//   ....[12]....
        /*01d8*/ 	.word	0xffffffff


	//----- nvinfo : EIATTR_COOP_GROUP_INSTR_OFFSETS
	.align		4
.L_40:
        /*01dc*/ 	.byte	0x04, 0x28
        /*01de*/ 	.short	(.L_42 - .L_41)


	//   ....[0]....
.L_41:
        /*01e0*/ 	.word	0x00000090


	//   ....[1]....
        /*01e4*/ 	.word	0x00000510


	//   ....[2]....
        /*01e8*/ 	.word	0x00000770


	//   ....[3]....
        /*01ec*/ 	.word	0x000008b0


	//   ....[4]....
        /*01f0*/ 	.word	0x000009b0


	//   ....[5]....
        /*01f4*/ 	.word	0x00000b20


	//   ....[6]....
        /*01f8*/ 	.word	0x00000cc0


	//   ....[7]....
        /*01fc*/ 	.word	0x00001f40


	//   ....[8]....
        /*0200*/ 	.word	0x000031d0


	//   ....[9]....
        /*0204*/ 	.word	0x000033e0


	//   ....[10]....
        /*0208*/ 	.word	0x00003410


	//   ....[11]....
        /*020c*/ 	.word	0x00003dc0


	//   ....[12]....
        /*0210*/ 	.word	0x00003ff0


	//----- nvinfo : EIATTR_VRC_CTA_INIT_COUNT
	.align		4
.L_42:
        /*0214*/ 	.byte	0x02, 0x4a
        /*0216*/ 	.byte	0x80
	.zero		1


	//----- nvinfo : EIATTR_SYSCALL_OFFSETS
	.align		4
        /*0218*/ 	.byte	0x04, 0x46
        /*021a*/ 	.short	(.L_44 - .L_43)


	//   ....[0]....
.L_43:
        /*021c*/ 	.word	0x00006940


	//   ....[1]....
        /*0220*/ 	.word	0x00006ac0


	//   ....[2]....
        /*0224*/ 	.word	0x00006c40


	//   ....[3]....
        /*0228*/ 	.word	0x00006dc0


	//   ....[4]....
        /*022c*/ 	.word	0x00006f40


	//   ....[5]....
        /*0230*/ 	.word	0x000070c0


	//   ....[6]....
        /*0234*/ 	.word	0x00007240


	//   ....[7]....
        /*0238*/ 	.word	0x000073c0


	//   ....[8]....
        /*023c*/ 	.word	0x00007540


	//   ....[9]....
        /*0240*/ 	.word	0x000076c0


	//   ....[10]....
        /*0244*/ 	.word	0x00007840


	//   ....[11]....
        /*0248*/ 	.word	0x000079c0


	//   ....[12]....
        /*024c*/ 	.word	0x00007b40


	//   ....[13]....
        /*0250*/ 	.word	0x00007cc0


	//   ....[14]....
        /*0254*/ 	.word	0x00007e50


	//----- nvinfo : EIATTR_MBARRIER_INSTR_OFFSETS
	.align		4
.L_44:
        /*0258*/ 	.byte	0x04, 0x39
        /*025a*/ 	.short	(.L_46 - .L_45)


	//   ....[0]....
.L_45:
        /*025c*/ 	.word	0x00000610
        /*0260*/ 	.word	0x000000ff
        /*0264*/ 	.word	0x00000000
        /*0268*/ 	.short	0x0100
        /*026a*/ 	.byte	0x04
	.zero		1


	//   ....[1]....
        /*026c*/ 	.word	0x00000620
        /*0270*/ 	.word	0x000000ff
        /*0274*/ 	.word	0x00000050
        /*0278*/ 	.short	0x0100
        /*027a*/ 	.byte	0x04
	.zero		1


	//   ....[2]....
        /*027c*/ 	.word	0x00000630
        /*0280*/ 	.word	0x000000ff
        /*0284*/ 	.word	0x00000008
        /*0288*/ 	.short	0x0100
        /*028a*/ 	.byte	0x04
	.zero		1


	//   ....[3]....
        /*028c*/ 	.word	0x00000640
        /*0290*/ 	.word	0x000000ff
        /*0294*/ 	.word	0x00000058
        /*0298*/ 	.short	0x0100
        /*029a*/ 	.byte	0x04
	.zero		1


	//   ....[4]....
        /*029c*/ 	.word	0x00000650
        /*02a0*/ 	.word	0x000000ff
        /*02a4*/ 	.word	0x00000010
        /*02a8*/ 	.short	0x0100
        /*02aa*/ 	.byte	0x04
	.zero		1


	//   ....[5]....
        /*02ac*/ 	.word	0x00000660
        /*02b0*/ 	.word	0x000000ff
        /*02b4*/ 	.word	0x00000060
        /*02b8*/ 	.short	0x0100
        /*02ba*/ 	.byte	0x04
	.zero		1


	//   ....[6]....
        /*02bc*/ 	.word	0x00000670
        /*02c0*/ 	.word	0x000000ff
        /*02c4*/ 	.word	0x00000018
        /*02c8*/ 	.short	0x0100
        /*02ca*/ 	.byte	0x04
	.zero		1


	//   ....[7]....
        /*02cc*/ 	.word	0x00000680
        /*02d0*/ 	.word	0x000000ff
        /*02d4*/ 	.word	0x00000068
        /*02d8*/ 	.short	0x0100
        /*02da*/ 	.byte	0x04
	.zero		1


	//   ....[8]....
        /*02dc*/ 	.word	0x00000690
        /*02e0*/ 	.word	0x000000ff
        /*02e4*/ 	.word	0x00000020
        /*02e8*/ 	.short	0x0100
        /*02ea*/ 	.byte	0x04
	.zero		1


	//   ....[9]....
        /*02ec*/ 	.word	0x000006a0
        /*02f0*/ 	.word	0x000000ff
        /*02f4*/ 	.word	0x00000070
        /*02f8*/ 	.short	0x0100
        /*02fa*/ 	.byte	0x04
	.zero		1


	//   ....[10]....
        /*02fc*/ 	.word	0x000006b0
        /*0300*/ 	.word	0x000000ff
        /*0304*/ 	.word	0x00000028
        /*0308*/ 	.short	0x0100
        /*030a*/ 	.byte	0x04
	.zero		1


	//   ....[11]....
        /*030c*/ 	.word	0x000006c0
        /*0310*/ 	.word	0x000000ff
        /*0314*/ 	.word	0x00000078
        /*0318*/ 	.short	0x0100
        /*031a*/ 	.byte	0x04
	.zero		1


	//   ....[12]....
        /*031c*/ 	.word	0x000006d0
        /*0320*/ 	.word	0x000000ff
        /*0324*/ 	.word	0x00000030
        /*0328*/ 	.short	0x0100
        /*032a*/ 	.byte	0x04
	.zero		1


	//   ....[13]....
        /*032c*/ 	.word	0x000006e0
        /*0330*/ 	.word	0x000000ff
        /*0334*/ 	.word	0x00000080
        /*0338*/ 	.short	0x0100
        /*033a*/ 	.byte	0x04
	.zero		1


	//   ....[14]....
        /*033c*/ 	.word	0x000006f0
        /*0340*/ 	.word	0x000000ff
        /*0344*/ 	.word	0x00000038
        /*0348*/ 	.short	0x0100
        /*034a*/ 	.byte	0x04
	.zero		1


	//   ....[15]....
        /*034c*/ 	.word	0x00000700
        /*0350*/ 	.word	0x000000ff
        /*0354*/ 	.word	0x00000088
        /*0358*/ 	.short	0x0100
        /*035a*/ 	.byte	0x04
	.zero		1


	//   ....[16]....
        /*035c*/ 	.word	0x00000710
        /*0360*/ 	.word	0x000000ff
        /*0364*/ 	.word	0x00000040
        /*0368*/ 	.short	0x0100
        /*036a*/ 	.byte	0x04
	.zero		1


	//   ....[17]....
        /*036c*/ 	.word	0x00000720
        /*0370*/ 	.word	0x000000ff
        /*0374*/ 	.word	0x00000090
        /*0378*/ 	.short	0x0100
        /*037a*/ 	.byte	0x04
	.zero		1


	//   ....[18]....
        /*037c*/ 	.word	0x00000730
        /*0380*/ 	.word	0x000000ff
        /*0384*/ 	.word	0x00000048
        /*0388*/ 	.short	0x0100
        /*038a*/ 	.byte	0x04
	.zero		1


	//   ....[19]....
        /*038c*/ 	.word	0x00000740
        /*0390*/ 	.word	0x000000ff
        /*0394*/ 	.word	0x00000098
        /*0398*/ 	.short	0x0100
        /*039a*/ 	.byte	0x04
	.zero		1


	//   ....[20]....
        /*039c*/ 	.word	0x00000880
        /*03a0*/ 	.word	0x000000ff
        /*03a4*/ 	.word	0x000000a0
        /*03a8*/ 	.short	0x0100
        /*03aa*/ 	.byte	0x04
	.zero		1


	//   ....[21]....
        /*03ac*/ 	.word	0x00000890
        /*03b0*/ 	.word	0x000000ff
        /*03b4*/ 	.word	0x000000a8
        /*03b8*/ 	.short	0x0100
        /*03ba*/ 	.byte	0x04
	.zero		1


	//   ....[22]....
        /*03bc*/ 	.word	0x00000980
        /*03c0*/ 	.word	0x000000ff
        /*03c4*/ 	.word	0x000000b0
        /*03c8*/ 	.short	0x0100
        /*03ca*/ 	.byte	0x04
	.zero		1


	//   ....[23]....
        /*03cc*/ 	.word	0x00000990
        /*03d0*/ 	.word	0x000000ff
        /*03d4*/ 	.word	0x000000b8
        /*03d8*/ 	.short	0x0100
        /*03da*/ 	.byte	0x04
	.zero		1


	//   ....[24]....
        /*03dc*/ 	.word	0x00000ad0
        /*03e0*/ 	.word	0x000000ff
        /*03e4*/ 	.word	0x000000c0
        /*03e8*/ 	.short	0x0100
        /*03ea*/ 	.byte	0x04
	.zero		1


	//   ....[25]....
        /*03ec*/ 	.word	0x00000ae0
        /*03f0*/ 	.word	0x000000ff
        /*03f4*/ 	.word	0x000000d0
        /*03f8*/ 	.short	0x0100
        /*03fa*/ 	.byte	0x04
	.zero		1


	//   ....[26]....
        /*03fc*/ 	.word	0x00000af0
        /*0400*/ 	.word	0x000000ff
        /*0404*/ 	.word	0x000000c8
        /*0408*/ 	.short	0x0100
        /*040a*/ 	.byte	0x04
	.zero		1


	//   ....[27]....
        /*040c*/ 	.word	0x00000b00
        /*0410*/ 	.word	0x000000ff
        /*0414*/ 	.word	0x000000d8
        /*0418*/ 	.short	0x0100
        /*041a*/ 	.byte	0x04
	.zero		1


	//   ....[28]....
        /*041c*/ 	.word	0x00000c30
        /*0420*/ 	.word	0x000000ff
        /*0424*/ 	.word	0x000000e0
        /*0428*/ 	.short	0x0100
        /*042a*/ 	.byte	0x04
	.zero		1


	//   ....[29]....
        /*042c*/ 	.word	0x00000c40
        /*0430*/ 	.word	0x000000ff
        /*0434*/ 	.word	0x00000100
        /*0438*/ 	.short	0x0100
        /*043a*/ 	.byte	0x04
	.zero		1


	//   ....[30]....
        /*043c*/ 	.word	0x00000c50
        /*0440*/ 	.word	0x000000ff
        /*0444*/ 	.word	0x000000e8
        /*0448*/ 	.short	0x0100
        /*044a*/ 	.byte	0x04
	.zero		1


	//   ....[31]....
        /*044c*/ 	.word	0x00000c60
        /*0450*/ 	.word	0x000000ff
        /*0454*/ 	.word	0x00000108
        /*0458*/ 	.short	0x0100
        /*045a*/ 	.byte	0x04
	.zero		1


	//   ....[32]....
        /*045c*/ 	.word	0x00000c70
        /*0460*/ 	.word	0x000000ff
        /*0464*/ 	.word	0x000000f0
        /*0468*/ 	.short	0x0100
        /*046a*/ 	.byte	0x04
	.zero		1


	//   ....[33]....
        /*046c*/ 	.word	0x00000c80
        /*0470*/ 	.word	0x000000ff
        /*0474*/ 	.word	0x00000110
        /*0478*/ 	.short	0x0100
        /*047a*/ 	.byte	0x04
	.zero		1


	//   ....[34]....
        /*047c*/ 	.word	0x00000c90
        /*0480*/ 	.word	0x000000ff
        /*0484*/ 	.word	0x000000f8
        /*0488*/ 	.short	0x0100
        /*048a*/ 	.byte	0x04
	.zero		1


	//   ....[35]....
        /*048c*/ 	.word	0x00000ca0
        /*0490*/ 	.word	0x000000ff
        /*0494*/ 	.word	0x00000118
        /*0498*/ 	.short	0x0100
        /*049a*/ 	.byte	0x04
	.zero		1


	//   ....[36]....
        /*049c*/ 	.word	0x00000dd0
        /*04a0*/ 	.word	0x000000ff
        /*04a4*/ 	.word	0x00000120
        /*04a8*/ 	.short	0x0100
        /*04aa*/ 	.byte	0x04
	.zero		1


	//   ....[37]....
        /*04ac*/ 	.word	0x00000de0
        /*04b0*/ 	.word	0x000000ff
        /*04b4*/ 	.word	0x00000130
        /*04b8*/ 	.short	0x0100
        /*04ba*/ 	.byte	0x04
	.zero		1


	//   ....[38]....
        /*04bc*/ 	.word	0x00000df0
        /*04c0*/ 	.word	0x000000ff
        /*04c4*/ 	.word	0x00000128
        /*04c8*/ 	.short	0x0100
        /*04ca*/ 	.byte	0x04
	.zero		1


	//   ....[39]....
        /*04cc*/ 	.word	0x00000e00
        /*04d0*/ 	.word	0x000000ff
        /*04d4*/ 	.word	0x00000138
        /*04d8*/ 	.short	0x0100
        /*04da*/ 	.byte	0x04
	.zero		1


	//   ....[40]....
        /*04dc*/ 	.word	0x00001840
        /*04e0*/ 	.word	0x00000002
        /*04e4*/ 	.word	0x00000130
        /*04e8*/ 	.short	0x010a
        /*04ea*/ 	.byte	0xff
	.zero		1


	//   ....[41]....
        /*04ec*/ 	.word	0x00001860
        /*04f0*/ 	.word	0x00000002
        /*04f4*/ 	.word	0x00000120
        /*04f8*/ 	.short	0x0101
        /*04fa*/ 	.byte	0xff
	.zero		1


	//   ....[42]....
        /*04fc*/ 	.word	0x00001940
        /*0500*/ 	.word	0x000000ff
        /*0504*/ 	.word	0x00000050
        /*0508*/ 	.short	0x010a
        /*050a*/ 	.byte	0x06
	.zero		1


	//   ....[43]....
        /*050c*/ 	.word	0x000019e0
        /*0510*/ 	.word	0x000000ff
        /*0514*/ 	.word	0x00000050
        /*0518*/ 	.short	0x010a
        /*051a*/ 	.byte	0x21
	.zero		1


	//   ....[44]....
        /*051c*/ 	.word	0x00001b30
        /*0520*/ 	.word	0x000000ff
        /*0524*/ 	.word	0x00000050
        /*0528*/ 	.short	0x010a
        /*052a*/ 	.byte	0x08
	.zero		1


	//   ....[45]....
        /*052c*/ 	.word	0x00001c40
        /*0530*/ 	.word	0x000000ff
        /*0534*/ 	.word	0x000000b8
        /*0538*/ 	.short	0x0101
        /*053a*/ 	.byte	0x04
	.zero		1


	//   ....[46]....
        /*053c*/ 	.word	0x00001c60
        /*0540*/ 	.word	0x000000ff
        /*0544*/ 	.word	0x00000050
        /*0548*/ 	.short	0x010a
        /*054a*/ 	.byte	0x06
	.zero		1


	//   ....[47]....
        /*054c*/ 	.word	0x00001ce0
        /*0550*/ 	.word	0x000000ff
        /*0554*/ 	.word	0x00000050
        /*0558*/ 	.short	0x010a
        /*055a*/ 	.byte	0x11
	.zero		1


	//   ....[48]....
        /*055c*/ 	.word	0x00001e30
        /*0560*/ 	.word	0x000000ff
        /*0564*/ 	.word	0x00000050
        /*0568*/ 	.short	0x010a
        /*056a*/ 	.byte	0x08
	.zero		1


	//   ....[49]....
        /*056c*/ 	.word	0x00001f70
        /*0570*/ 	.word	0x00000003
        /*0574*/ 	.word	0x000000c0
        /*0578*/ 	.short	0x010a
        /*057a*/ 	.byte	0xff
	.zero		1


	//   ....[50]....
        /*057c*/ 	.word	0x000020c0
        /*0580*/ 	.word	0x00000002
        /*0584*/ 	.word	0x00000000
        /*0588*/ 	.short	0x0101
        /*058a*/ 	.byte	0xff
	.zero		1


	//   ....[51]....
        /*058c*/ 	.word	0x000026c0
        /*0590*/ 	.word	0x000000ff
        /*0594*/ 	.word	0x00000000
        /*0598*/ 	.short	0x010a
        /*059a*/ 	.byte	0x04
	.zero		1


	//   ....[52]....
        /*059c*/ 	.word	0x00002750
        /*05a0*/ 	.word	0x000000ff
        /*05a4*/ 	.word	0x00000000
        /*05a8*/ 	.short	0x010a
        /*05aa*/ 	.byte	0x05
	.zero		1


	//   ....[53]....
        /*05ac*/ 	.word	0x000027e0
        /*05b0*/ 	.word	0x000000ff
        /*05b4*/ 	.word	0x00000000
        /*05b8*/ 	.short	0x010a
        /*05ba*/ 	.byte	0x05
	.zero		1


	//   ....[54]....
        /*05bc*/ 	.word	0x00002870
        /*05c0*/ 	.word	0x000000ff
        /*05c4*/ 	.word	0x00000000
        /*05c8*/ 	.short	0x010a
        /*05ca*/ 	.byte	0x05
	.zero		1


	//   ....[55]....
        /*05cc*/ 	.word	0x00002900
        /*05d0*/ 	.word	0x000000ff
        /*05d4*/ 	.word	0x00000000
        /*05d8*/ 	.short	0x010a
        /*05da*/ 	.byte	0x05
	.zero		1


	//   ....[56]....
        /*05dc*/ 	.word	0x00002990
        /*05e0*/ 	.word	0x000000ff
        /*05e4*/ 	.word	0x00000000
        /*05e8*/ 	.short	0x010a
        /*05ea*/ 	.byte	0x05
	.zero		1


	//   ....[57]....
        /*05ec*/ 	.word	0x00002a20
        /*05f0*/ 	.word	0x000000ff
        /*05f4*/ 	.word	0x00000000
        /*05f8*/ 	.short	0x010a
        /*05fa*/ 	.byte	0x05
	.zero		1


	//   ....[58]....
        /*05fc*/ 	.word	0x00002ab0
        /*0600*/ 	.word	0x000000ff
        /*0604*/ 	.word	0x00000000
        /*0608*/ 	.short	0x010a
        /*060a*/ 	.byte	0x05
	.zero		1


	//   ....[59]....
        /*060c*/ 	.word	0x00002b40
        /*0610*/ 	.word	0x000000ff
        /*0614*/ 	.word	0x00000000
        /*0618*/ 	.short	0x010a
        /*061a*/ 	.byte	0x05
	.zero		1


	//   ....[60]....
        /*061c*/ 	.word	0x00002be0
        /*0620*/ 	.word	0x00000000
        /*0624*/ 	.word	0x00000000
        /*0628*/ 	.short	0x010a
        /*062a*/ 	.byte	0xff
	.zero		1


	//   ....[61]....
        /*062c*/ 	.word	0x00002d20
        /*0630*/ 	.word	0x00000000
        /*0634*/ 	.word	0x00000120
        /*0638*/ 	.short	0x010a
        /*063a*/ 	.byte	0xff
	.zero		1


	//   ....[62]....
        /*063c*/ 	.word	0x00002d90
        /*0640*/ 	.word	0x00000000
        /*0644*/ 	.word	0x00000000
        /*0648*/ 	.short	0x0101
        /*064a*/ 	.byte	0xff
	.zero		1


	//   ....[63]....
        /*064c*/ 	.word	0x00002da0
        /*0650*/ 	.word	0x000000ff
        /*0654*/ 	.word	0x000000d0
        /*0658*/ 	.short	0x010a
        /*065a*/ 	.byte	0x04
	.zero		1


	//   ....[64]....
        /*065c*/ 	.word	0x00002ec0
        /*0660*/ 	.word	0x00000000
        /*0664*/ 	.word	0x000000c0
        /*0668*/ 	.short	0x010a
        /*066a*/ 	.byte	0xff
	.zero		1


	//   ....[65]....
        /*066c*/ 	.word	0x00002fb0
        /*0670*/ 	.word	0x00000000
        /*0674*/ 	.word	0x00000000
        /*0678*/ 	.short	0x0101
        /*067a*/ 	.byte	0xff
	.zero		1


	//   ....[66]....
        /*067c*/ 	.word	0x00003060
        /*0680*/ 	.word	0x000000ff
        /*0684*/ 	.word	0x000000d0
        /*0688*/ 	.short	0x0106
        /*068a*/ 	.byte	0x04
	.zero		1


	//   ....[67]....
        /*068c*/ 	.word	0x00003080
        /*0690*/ 	.word	0x000000ff
        /*0694*/ 	.word	0x000000d0
        /*0698*/ 	.short	0x010a
        /*069a*/ 	.byte	0x04
	.zero		1


	//   ....[68]....
        /*069c*/ 	.word	0x00003110
        /*06a0*/ 	.word	0x000000ff
        /*06a4*/ 	.word	0x000000d0
        /*06a8*/ 	.short	0x0106
        /*06aa*/ 	.byte	0x07
	.zero		1


	//   ....[69]....
        /*06ac*/ 	.word	0x00003150
        /*06b0*/ 	.word	0x00000000
        /*06b4*/ 	.word	0x000000d0
        /*06b8*/ 	.short	0x010a
        /*06ba*/ 	.byte	0xff
	.zero		1


	//   ....[70]....
        /*06bc*/ 	.word	0x00003660
        /*06c0*/ 	.word	0x00000003
        /*06c4*/ 	.word	0x000000c0
        /*06c8*/ 	.short	0x010a
        /*06ca*/ 	.byte	0xff
	.zero		1


	//   ....[71]....
        /*06cc*/ 	.word	0x00003760
        /*06d0*/ 	.word	0x00000005
        /*06d4*/ 	.word	0x00000000
        /*06d8*/ 	.short	0x0101
        /*06da*/ 	.byte	0xff
	.zero		1


	//   ....[72]....
        /*06dc*/ 	.word	0x00003770
        /*06e0*/ 	.word	0x000000ff
        /*06e4*/ 	.word	0x00000000
        /*06e8*/ 	.short	0x010a
        /*06ea*/ 	.byte	0x05
	.zero		1


	//   ....[73]....
        /*06ec*/ 	.word	0x000037e0
        /*06f0*/ 	.word	0x000000ff
        /*06f4*/ 	.word	0x00000100
        /*06f8*/ 	.short	0x010a
        /*06fa*/ 	.byte	0x16
	.zero		1


	//   ....[74]....
        /*06fc*/ 	.word	0x000038b0
        /*0700*/ 	.word	0x000000ff
        /*0704*/ 	.word	0x00000000
        /*0708*/ 	.short	0x010a
        /*070a*/ 	.byte	0x07
	.zero		1


	//   ....[75]....
        /*070c*/ 	.word	0x000039f0
        /*0710*/ 	.word	0x000000ff
        /*0714*/ 	.word	0x00000000
        /*0718*/ 	.short	0x010a
        /*071a*/ 	.byte	0x06
	.zero		1


	//   ....[76]....
        /*071c*/ 	.word	0x00003bf0
        /*0720*/ 	.word	0x000000ff
        /*0724*/ 	.word	0x00000000
        /*0728*/ 	.short	0x010a
        /*072a*/ 	.byte	0x04
	.zero		1


	//   ....[77]....
        /*072c*/ 	.word	0x00003c80
        /*0730*/ 	.word	0x000000ff
        /*0734*/ 	.word	0x00000000
        /*0738*/ 	.short	0x010a
        /*073a*/ 	.byte	0x05
	.zero		1


	//   ....[78]....
        /*073c*/ 	.word	0x00003d10
        /*0740*/ 	.word	0x000000ff
        /*0744*/ 	.word	0x00000000
        /*0748*/ 	.short	0x010a
        /*074a*/ 	.byte	0x05
	.zero		1


	//   ....[79]....
        /*074c*/ 	.word	0x00003da0
        /*0750*/ 	.word	0x000000ff
        /*0754*/ 	.word	0x00000000
        /*0758*/ 	.short	0x010a
        /*075a*/ 	.byte	0x04
	.zero		1


	//   ....[80]....
        /*075c*/ 	.word	0x00004280
        /*0760*/ 	.word	0x00000002
        /*0764*/ 	.word	0x000000c0
        /*0768*/ 	.short	0x010a
        /*076a*/ 	.byte	0xff
	.zero		1


	//   ....[81]....
        /*076c*/ 	.word	0x000043f0
        /*0770*/ 	.word	0x00000000
        /*0774*/ 	.word	0x00000000
        /*0778*/ 	.short	0x0101
        /*077a*/ 	.byte	0xff
	.zero		1


	//   ....[82]....
        /*077c*/ 	.word	0x000048b0
        /*0780*/ 	.word	0x000000ff
        /*0784*/ 	.word	0x000000b8
        /*0788*/ 	.short	0x010a
        /*078a*/ 	.byte	0x1d
	.zero		1


	//   ....[83]....
        /*078c*/ 	.word	0x00004a50
        /*0790*/ 	.word	0x000000ff
        /*0794*/ 	.word	0x000000a8
        /*0798*/ 	.short	0x010a
        /*079a*/ 	.byte	0x1d
	.zero		1


	//   ....[84]....
        /*079c*/ 	.word	0x00005010
        /*07a0*/ 	.word	0x000000ff
        /*07a4*/ 	.word	0x000000a0
        /*07a8*/ 	.short	0x010b
        /*07aa*/ 	.byte	0x1d
	.zero		1


	//   ....[85]....
        /*07ac*/ 	.word	0x00005020
        /*07b0*/ 	.word	0x000000ff
        /*07b4*/ 	.word	0x00000000
        /*07b8*/ 	.short	0x0101
        /*07ba*/ 	.byte	0x2f
	.zero		1


	//   ....[86]....
        /*07bc*/ 	.word	0x000050c0
        /*07c0*/ 	.word	0x00000002
        /*07c4*/ 	.word	0x000000a8
        /*07c8*/ 	.short	0x010a
        /*07ca*/ 	.byte	0xff
	.zero		1


	//   ....[87]....
        /*07cc*/ 	.word	0x000054a0
        /*07d0*/ 	.word	0x000000ff
        /*07d4*/ 	.word	0x000000c0
        /*07d8*/ 	.short	0x010a
        /*07da*/ 	.byte	0x04
	.zero		1


	//   ....[88]....
        /*07dc*/ 	.word	0x00005570
        /*07e0*/ 	.word	0x000000ff
        /*07e4*/ 	.word	0x00000000
        /*07e8*/ 	.short	0x0101
        /*07ea*/ 	.byte	0x04
	.zero		1


	//   ....[89]....
        /*07ec*/ 	.word	0x00006200
        /*07f0*/ 	.word	0x000000ff
        /*07f4*/ 	.word	0x000000a0
        /*07f8*/ 	.short	0x010a
        /*07fa*/ 	.byte	0x2e
	.zero		1


	//   ....[90]....
        /*07fc*/ 	.word	0x00006230
        /*0800*/ 	.word	0x000000ff
        /*0804*/ 	.word	0x000000e0
        /*0808*/ 	.short	0x010a
        /*080a*/ 	.byte	0x2f
	.zero		1


	//   ....[91]....
        /*080c*/ 	.word	0x000062f0
        /*0810*/ 	.word	0x000000ff
        /*0814*/ 	.word	0x000000a0
        /*0818*/ 	.short	0x010a
        /*081a*/ 	.byte	0x2e
	.zero		1


	//   ....[92]....
        /*081c*/ 	.word	0x00006730
        /*0820*/ 	.word	0x000000ff
        /*0824*/ 	.word	0x00000000
        /*0828*/ 	.short	0x0101
        /*082a*/ 	.byte	0x04
	.zero		1


	//   ....[93]....
        /*082c*/ 	.word	0x00006750
        /*0830*/ 	.word	0x000000ff
        /*0834*/ 	.word	0x000000e0
        /*0838*/ 	.short	0x010a
        /*083a*/ 	.byte	0x2f
	.zero		1


	//   ....[94]....
        /*083c*/ 	.word	0x00009870
        /*0840*/ 	.word	0x000000ff
        /*0844*/ 	.word	0x00000000
        /*0848*/ 	.short	0x0101
        /*084a*/ 	.byte	0x04
	.zero		1


	//   ....[95]....
        /*084c*/ 	.word	0x0000a5e0
        /*0850*/ 	.word	0x00000002
        /*0854*/ 	.word	0x00000130
        /*0858*/ 	.short	0x010a
        /*085a*/ 	.byte	0xff
	.zero		1


	//   ....[96]....
        /*085c*/ 	.word	0x0000a640
        /*0860*/ 	.word	0x00000004
        /*0864*/ 	.word	0x00000050
        /*0868*/ 	.short	0x010a
        /*086a*/ 	.byte	0xff
	.zero		1


	//   ....[97]....
        /*086c*/ 	.word	0x0000a6a0
        /*0870*/ 	.word	0x00000004
        /*0874*/ 	.word	0x00000050
        /*0878*/ 	.short	0x010a
        /*087a*/ 	.byte	0xff
	.zero		1


	//   ....[98]....
        /*087c*/ 	.word	0x0000a6f0
        /*0880*/ 	.word	0x00000003
        /*0884*/ 	.word	0x000000c0
        /*0888*/ 	.short	0x010a
        /*088a*/ 	.byte	0xff
	.zero		1


	//   ....[99]....
        /*088c*/ 	.word	0x0000a750
        /*0890*/ 	.word	0x00000003
        /*0894*/ 	.word	0x00000000
        /*0898*/ 	.short	0x010a
        /*089a*/ 	.byte	0xff
	.zero		1


	//   ....[100]....
        /*089c*/ 	.word	0x0000a7b0
        /*08a0*/ 	.word	0x00000003
        /*08a4*/ 	.word	0x00000000
        /*08a8*/ 	.short	0x010a
        /*08aa*/ 	.byte	0xff
	.zero		1


	//   ....[101]....
        /*08ac*/ 	.word	0x0000a810
        /*08b0*/ 	.word	0x00000003
        /*08b4*/ 	.word	0x00000000
        /*08b8*/ 	.short	0x010a
        /*08ba*/ 	.byte	0xff
	.zero		1


	//   ....[102]....
        /*08bc*/ 	.word	0x0000a870
        /*08c0*/ 	.word	0x00000003
        /*08c4*/ 	.word	0x00000000
        /*08c8*/ 	.short	0x010a
        /*08ca*/ 	.byte	0xff
	.zero		1


	//   ....[103]....
        /*08cc*/ 	.word	0x0000a8d0
        /*08d0*/ 	.word	0x00000003
        /*08d4*/ 	.word	0x00000000
        /*08d8*/ 	.short	0x010a
        /*08da*/ 	.byte	0xff
	.zero		1


	//   ....[104]....
        /*08dc*/ 	.word	0x0000a930
        /*08e0*/ 	.word	0x00000003
        /*08e4*/ 	.word	0x00000000
        /*08e8*/ 	.short	0x010a
        /*08ea*/ 	.byte	0xff
	.zero		1


	//   ....[105]....
        /*08ec*/ 	.word	0x0000a990
        /*08f0*/ 	.word	0x00000003
        /*08f4*/ 	.word	0x00000000
        /*08f8*/ 	.short	0x010a
        /*08fa*/ 	.byte	0xff
	.zero		1


	//   ....[106]....
        /*08fc*/ 	.word	0x0000a9f0
        /*0900*/ 	.word	0x00000003
        /*0904*/ 	.word	0x00000000
        /*0908*/ 	.short	0x010a
        /*090a*/ 	.byte	0xff
	.zero		1


	//   ....[107]....
        /*090c*/ 	.word	0x0000aa50
        /*0910*/ 	.word	0x00000003
        /*0914*/ 	.word	0x00000000
        /*0918*/ 	.short	0x010a
        /*091a*/ 	.byte	0xff
	.zero		1


	//   ....[108]....
        /*091c*/ 	.word	0x0000aaa0
        /*0920*/ 	.word	0x00000000
        /*0924*/ 	.word	0x00000120
        /*0928*/ 	.short	0x010a
        /*092a*/ 	.byte	0xff
	.zero		1


	//   ....[109]....
        /*092c*/ 	.word	0x0000ab00
        /*0930*/ 	.word	0x00000003
        /*0934*/ 	.word	0x000000d0
        /*0938*/ 	.short	0x010a
        /*093a*/ 	.byte	0xff
	.zero		1


	//   ....[110]....
        /*093c*/ 	.word	0x0000ab50
        /*0940*/ 	.word	0x00000000
        /*0944*/ 	.word	0x000000c0
        /*0948*/ 	.short	0x010a
        /*094a*/ 	.byte	0xff
	.zero		1


	//   ....[111]....
        /*094c*/ 	.word	0x0000abb0
        /*0950*/ 	.word	0x00000002
        /*0954*/ 	.word	0x000000d0
        /*0958*/ 	.short	0x010a
        /*095a*/ 	.byte	0xff
	.zero		1


	//   ....[112]....
        /*095c*/ 	.word	0x0000ac00
        /*0960*/ 	.word	0x00000003
        /*0964*/ 	.word	0x000000c0
        /*0968*/ 	.short	0x010a
        /*096a*/ 	.byte	0xff
	.zero		1


	//   ....[113]....
        /*096c*/ 	.word	0x0000ac60
        /*0970*/ 	.word	0x00000004
        /*0974*/ 	.word	0x00000100
        /*0978*/ 	.short	0x010a
        /*097a*/ 	.byte	0xff
	.zero		1


	//   ....[114]....
        /*097c*/ 	.word	0x0000acc0
        /*0980*/ 	.word	0x00000003
        /*0984*/ 	.word	0x00000000
        /*0988*/ 	.short	0x010a
        /*098a*/ 	.byte	0xff
	.zero		1


	//   ....[115]....
        /*098c*/ 	.word	0x0000ad20
        /*0990*/ 	.word	0x00000002
        /*0994*/ 	.word	0x00000000
        /*0998*/ 	.short	0x010a
        /*099a*/ 	.byte	0xff
	.zero		1


	//   ....[116]....
        /*099c*/ 	.word	0x0000ad80
        /*09a0*/ 	.word	0x00000003
        /*09a4*/ 	.word	0x00000000
        /*09a8*/ 	.short	0x010a
        /*09aa*/ 	.byte	0xff
	.zero		1


	//   ....[117]....
        /*09ac*/ 	.word	0x0000ade0
        /*09b0*/ 	.word	0x00000003
        /*09b4*/ 	.word	0x00000000
        /*09b8*/ 	.short	0x010a
        /*09ba*/ 	.byte	0xff
	.zero		1


	//   ....[118]....
        /*09bc*/ 	.word	0x0000ae40
        /*09c0*/ 	.word	0x00000002
        /*09c4*/ 	.word	0x00000000
        /*09c8*/ 	.short	0x010a
        /*09ca*/ 	.byte	0xff
	.zero		1


	//   ....[119]....
        /*09cc*/ 	.word	0x0000ae90
        /*09d0*/ 	.word	0x00000002
        /*09d4*/ 	.word	0x000000c0
        /*09d8*/ 	.short	0x010a
        /*09da*/ 	.byte	0xff
	.zero		1


	//   ....[120]....
        /*09dc*/ 	.word	0x0000aef0
        /*09e0*/ 	.word	0x00000002
        /*09e4*/ 	.word	0x000000b8
        /*09e8*/ 	.short	0x010a
        /*09ea*/ 	.byte	0xff
	.zero		1


	//   ....[121]....
        /*09ec*/ 	.word	0x0000af50
        /*09f0*/ 	.word	0x00000002
        /*09f4*/ 	.word	0x000000a8
        /*09f8*/ 	.short	0x010a
        /*09fa*/ 	.byte	0xff
	.zero		1


	//   ....[122]....
        /*09fc*/ 	.word	0x0000afb0
        /*0a00*/ 	.word	0x00000002
        /*0a04*/ 	.word	0x000000c0
        /*0a08*/ 	.short	0x010a
        /*0a0a*/ 	.byte	0xff
	.zero		1


	//   ....[123]....
        /*0a0c*/ 	.word	0x0000b010
        /*0a10*/ 	.word	0x00000002
        /*0a14*/ 	.word	0x000000a0
        /*0a18*/ 	.short	0x010a
        /*0a1a*/ 	.byte	0xff
	.zero		1


	//   ....[124]....
        /*0a1c*/ 	.word	0x0000b070
        /*0a20*/ 	.word	0x00000000
        /*0a24*/ 	.word	0x000000e0
        /*0a28*/ 	.short	0x010a
        /*0a2a*/ 	.byte	0xff
	.zero		1


	//----- nvinfo : EIATTR_NUM_MBARRIERS
	.align		4
.L_46:
        /*0a2c*/ 	.byte	0x03, 0x38
        /*0a2e*/ 	.short	0x0028


	//----- nvinfo : EIATTR_EXIT_INSTR_OFFSETS
	.align		4
        /*0a30*/ 	.byte	0x04, 0x1c
        /*0a32*/ 	.short	(.L_48 - .L_47)


	//   ....[0]....
.L_47:
        /*0a34*/ 	.word	0x00002c10


	//   ....[1]....
        /*0a38*/ 	.word	0x00003120


	//   ....[2]....
        /*0a3c*/ 	.word	0x00003180


	//   ....[3]....
        /*0a40*/ 	.word	0x00004000


	//   ....[4]....
        /*0a44*/ 	.word	0x000050f0


	//   ....[5]....
        /*0a48*/ 	.word	0x00005130


	//   ....[6]....
        /*0a4c*/ 	.word	0x0000a5d0


	//----- nvinfo : EIATTR_MAX_THREADS
	.align		4
.L_48:
        /*0a50*/ 	.byte	0x04, 0x05
        /*0a52*/ 	.short	(.L_50 - .L_49)
.L_49:
        /*0a54*/ 	.word	0x00000100
        /*0a58*/ 	.word	0x00000001
        /*0a5c*/ 	.word	0x00000001


	//----- nvinfo : EIATTR_CRS_STACK_SIZE
	.align		4
.L_50:
        /*0a60*/ 	.byte	0x04, 0x1e
        /*0a62*/ 	.short	(.L_52 - .L_51)
.L_51:
        /*0a64*/ 	.word	0x00000000


	//----- nvinfo : EIATTR_CBANK_PARAM_SIZE
	.align		4
.L_52:
        /*0a68*/ 	.byte	0x03, 0x19
        /*0a6a*/ 	.short	0x0800


	//----- nvinfo : EIATTR_PARAM_CBANK
	.align		4
        /*0a6c*/ 	.byte	0x04, 0x0a
        /*0a6e*/ 	.short	(.L_54 - .L_53)
	.align		4
.L_53:
        /*0a70*/ 	.word	index@(.nv.constant0._ZN7cutlass13device_kernelINS_4gemm6kernel13GemmUniversalIN4cute5tupleIJiiiiEEENS1_10collective13CollectiveMmaINS1_35MainloopSm100TmaUmmaWarpSpecializedILi10ELi2ELi4ENS5_IJNS4_1CILi1EEESB_SB_EEEEENS5_IJNSA_ILi64EEENSA_ILi240EEESE_EEENS_12float_e4m3_tENS5_IJlSB_lEEESH_SI_NS4_8TiledMMAINS4_8MMA_AtomIJNS4_10MMA_TraitsINS4_19SM100_MMA_F8F6F4_SSEJSH_SH_fSE_SF_NS4_17integral_constantINS4_4UMMA5MajorELSP_0EEESQ_NSN_INSO_7ScaleInELSR_0EEESS_EEEEEENS4_6LayoutISC_NS5_IJNSA_ILi0EEESW_SW_EEEEENS5_IJNS4_10UnderscoreESZ_SZ_EEEEENS4_13SM90_TMA_LOADENS4_14ComposedLayoutINS4_7SwizzleILi2ELi4ELi3EEENS4_18smem_ptr_flag_bitsILi8EEENSV_INS5_IJNSA_ILi8EEESE_EEENS5_IJSE_SB_EEEEEEEvNS4_8identityES12_S1C_vS1D_EENS_8epilogue10collective18CollectiveEpilogueINS1F_23Sm100TmaWarpSpecializedILi1ELi1ELi120ELb0ELb0EEEJSG_NS5_IJNSV_ISE_SB_EENSV_ISF_SB_EEEEESH_SI_SH_SI_NS1F_6fusion15FusionCallbacksIS1J_NS1N_17LinearCombinationISH_fSH_fLNS_15FloatRoundStyleE2EEESG_S1M_JEEENS4_5SM1004TMEM4LOAD25SM100_TMEM_LOAD_16dp32b8xES12_NS13_INS14_ILi0ELi4ELi3EEES17_NSV_INS5_IJS18_NSA_ILi16EEEEEENS5_IJS1Y_SB_EEEEEEENS4_39AutoVectorizingCopyWithAssumedAlignmentILi128EEENS4_14SM90_TMA_STOREES22_S24_S24_EEEvvEEEEvNT_6ParamsE)
        /*0a74*/ 	.short	0x0380
        /*0a76*/ 	.short	0x0800


	//----- nvinfo : EIATTR_SW_WAR
	.align		4
.L_54:
        /*0a78*/ 	.byte	0x04, 0x36
        /*0a7a*/ 	.short	(.L_56 - .L_55)
.L_55:
        /*0a7c*/ 	.word	0x00000008
.L_56:


//--------------------- .nv.callgraph             --------------------------
	.section	.nv.callgraph,"",@"SHT_CUDA_CALLGRAPH"
	.align	4
	.sectionentsize	8
	.align		4
        /*0000*/ 	.word	0x00000000
	.align		4
        /*0004*/ 	.word	0xffffffff
	.align		4
        /*0008*/ 	.word	index@(_ZN7cutlass13device_kernelINS_4gemm6kernel13GemmUniversalIN4cute5tupleIJiiiiEEENS1_10collective13CollectiveMmaINS1_35MainloopSm100TmaUmmaWarpSpecializedILi10ELi2ELi4ENS5_IJNS4_1CILi1EEESB_SB_EEEEENS5_IJNSA_ILi64EEENSA_ILi240EEESE_EEENS_12float_e4m3_tENS5_IJlSB_lEEESH_SI_NS4_8TiledMMAINS4_8MMA_AtomIJNS4_10MMA_TraitsINS4_19SM100_MMA_F8F6F4_SSEJSH_SH_fSE_SF_NS4_17integral_constantINS4_4UMMA5MajorELSP_0EEESQ_NSN_INSO_7ScaleInELSR_0EEESS_EEEEEENS4_6LayoutISC_NS5_IJNSA_ILi0EEESW_SW_EEEEENS5_IJNS4_10UnderscoreESZ_SZ_EEEEENS4_13SM90_TMA_LOADENS4_14ComposedLayoutINS4_7SwizzleILi2ELi4ELi3EEENS4_18smem_ptr_flag_bitsILi8EEENSV_INS5_IJNSA_ILi8EEESE_EEENS5_IJSE_SB_EEEEEEEvNS4_8identityES12_S1C_vS1D_EENS_8epilogue10collective18CollectiveEpilogueINS1F_23Sm100TmaWarpSpecializedILi1ELi1ELi120ELb0ELb0EEEJSG_NS5_IJNSV_ISE_SB_EENSV_ISF_SB_EEEEESH_SI_SH_SI_NS1F_6fusion15FusionCallbacksIS1J_NS1N_17LinearCombinationISH_fSH_fLNS_15FloatRoundStyleE2EEESG_S1M_JEEENS4_5SM1004TMEM4LOAD25SM100_TMEM_LOAD_16dp32b8xES12_NS13_INS14_ILi0ELi4ELi3EEES17_NSV_INS5_IJS18_NSA_ILi16EEEEEENS5_IJS1Y_SB_EEEEEEENS4_39AutoVectorizingCopyWithAssumedAlignmentILi128EEENS4_14SM90_TMA_STOREES22_S24_S24_EEEvvEEEEvNT_6ParamsE)
	.align		4
        /*000c*/ 	.word	index@(__assertfail)
	.align		4
        /*0010*/ 	.word	0x00000000
	.align		4
        /*0014*/ 	.word	0xfffffffe
	.align		4
        /*0018*/ 	.word	0x00000000
	.align		4
        /*001c*/ 	.word	0xfffffffd
	.align		4
        /*0020*/ 	.word	0x00000000
	.align		4
        /*0024*/ 	.word	0xfffffffc


//--------------------- .nv.constant4             --------------------------
	.section	.nv.constant4,"a",@progbits
	.align	8
	.align		8
.nv.constant4:
        /*0000*/ 	.dword	__assertfail
	.align		8
        /*0008*/ 	.dword	__unnamed_1
	.align		8
        /*0010*/ 	.dword	_ZN40_INTERNAL_9466a32b_4_k_cu_0ee2bb9c_252674cuda3std3__45__cpo5beginE
	.align		8
        /*0018*/ 	.dword	_ZN40_INTERNAL_9466a32b_4_k_cu_0ee2bb9c_252674cuda3std3__45__cpo3endE
	.align		8
        /*0020*/ 	.dword	_ZN40_INTERNAL_9466a32b_4_k_cu_0ee2bb9c_252674cuda3std3__45__cpo6cbeginE
	.align		8
        /*0028*/ 	.dword	_ZN40_INTERNAL_9466a32b_4_k_cu_0ee2bb9c_252674cuda3std3__45__cpo4cendE
	.align		8
        /*0030*/ 	.dword	_ZN40_INTERNAL_9466a32b_4_k_cu_0ee2bb9c_252674cuda3std3__442_GLOBAL__N__9466a32b_4_k_cu_0ee2bb9c_252676ignoreE
	.align		8
        /*0038*/ 	.dword	_ZN40_INTERNAL_9466a32b_4_k_cu_0ee2bb9c_252674cuda3std3__419piecewise_constructE
	.align		8
        /*0040*/ 	.dword	_ZN40_INTERNAL_9466a32b_4_k_cu_0ee2bb9c_252674cuda3std3__48in_placeE
	.align		8
        /*0048*/ 	.dword	_ZN40_INTERNAL_9466a32b_4_k_cu_0ee2bb9c_252674cuda3std6ranges3__45__cpo4swapE
	.align		8
        /*0050*/ 	.dword	_ZN40_INTERNAL_9466a32b_4_k_cu_0ee2bb9c_252674cuda3std6ranges3__45__cpo9iter_moveE
	.align		8
        /*0058*/ 	.dword	_ZN40_INTERNAL_9466a32b_4_k_cu_0ee2bb9c_252674cute7productE
	.align		8
        /*0060*/ 	.dword	_ZN40_INTERNAL_9466a32b_4_k_cu_0ee2bb9c_252674cute1_E
	.align		8
        /*0068*/ 	.dword	$str$25
	.align		8
        /*0070*/ 	.dword	$str$26


//--------------------- .text._ZN7cutlass13device_kernelINS_4gemm6kernel13GemmUniversalIN4cute5tupleIJiiiiEEENS1_10collective13CollectiveMmaINS1_35MainloopSm100TmaUmmaWarpSpecializedILi10ELi2ELi4ENS5_IJNS4_1CILi1EEESB_SB_EEEEENS5_IJNSA_ILi64EEENSA_ILi240EEESE_EEENS_12float_e4m3_tENS5_IJlSB_lEEESH_SI_NS4_8TiledMMAINS4_8MMA_AtomIJNS4_10MMA_TraitsINS4_19SM100_MMA_F8F6F4_SSEJSH_SH_fSE_SF_NS4_17integral_constantINS4_4UMMA5MajorELSP_0EEESQ_NSN_INSO_7ScaleInELSR_0EEESS_EEEEEENS4_6LayoutISC_NS5_IJNSA_ILi0EEESW_SW_EEEEENS5_IJNS4_10UnderscoreESZ_SZ_EEEEENS4_13SM90_TMA_LOADENS4_14ComposedLayoutINS4_7SwizzleILi2ELi4ELi3EEENS4_18smem_ptr_flag_bitsILi8EEENSV_INS5_IJNSA_ILi8EEESE_EEENS5_IJSE_SB_EEEEEEEvNS4_8identityES12_S1C_vS1D_EENS_8epilogue10collective18CollectiveEpilogueINS1F_23Sm100TmaWarpSpecializedILi1ELi1ELi120ELb0ELb0EEEJSG_NS5_IJNSV_ISE_SB_EENSV_ISF_SB_EEEEESH_SI_SH_SI_NS1F_6fusion15FusionCallbacksIS1J_NS1N_17LinearCombinationISH_fSH_fLNS_15FloatRoundStyleE2EEESG_S1M_JEEENS4_5SM1004TMEM4LOAD25SM100_TMEM_LOAD_16dp32b8xES12_NS13_INS14_ILi0ELi4ELi3EEES17_NSV_INS5_IJS18_NSA_ILi16EEEEEENS5_IJS1Y_SB_EEEEEEENS4_39AutoVectorizingCopyWithAssumedAlignmentILi128EEENS4_14SM90_TMA_STOREES22_S24_S24_EEEvvEEEEvNT_6ParamsE --------------------------
	.section	.text._ZN7cutlass13device_kernelINS_4gemm6kernel13GemmUniversalIN4cute5tupleIJiiiiEEENS1_10collective13CollectiveMmaINS1_35MainloopSm100TmaUmmaWarpSpecializedILi10ELi2ELi4ENS5_IJNS4_1CILi1EEESB_SB_EEEEENS5_IJNSA_ILi64EEENSA_ILi240EEESE_EEENS_12float_e4m3_tENS5_IJlSB_lEEESH_SI_NS4_8TiledMMAINS4_8MMA_AtomIJNS4_10MMA_TraitsINS4_19SM100_MMA_F8F6F4_SSEJSH_SH_fSE_SF_NS4_17integral_constantINS4_4UMMA5MajorELSP_0EEESQ_NSN_INSO_7ScaleInELSR_0EEESS_EEEEEENS4_6LayoutISC_NS5_IJNSA_ILi0EEESW_SW_EEEEENS5_IJNS4_10UnderscoreESZ_SZ_EEEEENS4_13SM90_TMA_LOADENS4_14ComposedLayoutINS4_7SwizzleILi2ELi4ELi3EEENS4_18smem_ptr_flag_bitsILi8EEENSV_INS5_IJNSA_ILi8EEESE_EEENS5_IJSE_SB_EEEEEEEvNS4_8identityES12_S1C_vS1D_EENS_8epilogue10collective18CollectiveEpilogueINS1F_23Sm100TmaWarpSpecializedILi1ELi1ELi120ELb0ELb0EEEJSG_NS5_IJNSV_ISE_SB_EENSV_ISF_SB_EEEEESH_SI_SH_SI_NS1F_6fusion15FusionCallbacksIS1J_NS1N_17LinearCombinationISH_fSH_fLNS_15FloatRoundStyleE2EEESG_S1M_JEEENS4_5SM1004TMEM4LOAD25SM100_TMEM_LOAD_16dp32b8xES12_NS13_INS14_ILi0ELi4ELi3EEES17_NSV_INS5_IJS18_NSA_ILi16EEEEEENS5_IJS1Y_SB_EEEEEEENS4_39AutoVectorizingCopyWithAssumedAlignmentILi128EEENS4_14SM90_TMA_STOREES22_S24_S24_EEEvvEEEEvNT_6ParamsE,"ax",@progbits
	.align	128
.text._ZN7cutlass13device_kernelINS_4gemm6kernel13GemmUniversalIN4cute5tupleIJiiiiEEENS1_10collective13CollectiveMmaINS1_35MainloopSm100TmaUmmaWarpSpecializedILi10ELi2ELi4ENS5_IJNS4_1CILi1EEESB_SB_EEEEENS5_IJNSA_ILi64EEENSA_ILi240EEESE_EEENS_12float_e4m3_tENS5_IJlSB_lEEESH_SI_NS4_8TiledMMAINS4_8MMA_AtomIJNS4_10MMA_TraitsINS4_19SM100_MMA_F8F6F4_SSEJSH_SH_fSE_SF_NS4_17integral_constantINS4_4UMMA5MajorELSP_0EEESQ_NSN_INSO_7ScaleInELSR_0EEESS_EEEEEENS4_6LayoutISC_NS5_IJNSA_ILi0EEESW_SW_EEEEENS5_IJNS4_10UnderscoreESZ_SZ_EEEEENS4_13SM90_TMA_LOADENS4_14ComposedLayoutINS4_7SwizzleILi2ELi4ELi3EEENS4_18smem_ptr_flag_bitsILi8EEENSV_INS5_IJNSA_ILi8EEESE_EEENS5_IJSE_SB_EEEEEEEvNS4_8identityES12_S1C_vS1D_EENS_8epilogue10collective18CollectiveEpilogueINS1F_23Sm100TmaWarpSpecializedILi1ELi1ELi120ELb0ELb0EEEJSG_NS5_IJNSV_ISE_SB_EENSV_ISF_SB_EEEEESH_SI_SH_SI_NS1F_6fusion15FusionCallbacksIS1J_NS1N_17LinearCombinationISH_fSH_fLNS_15FloatRoundStyleE2EEESG_S1M_JEEENS4_5SM1004TMEM4LOAD25SM100_TMEM_LOAD_16dp32b8xES12_NS13_INS14_ILi0ELi4ELi3EEES17_NSV_INS5_IJS18_NSA_ILi16EEEEEENS5_IJS1Y_SB_EEEEEEENS4_39AutoVectorizingCopyWithAssumedAlignmentILi128EEENS4_14SM90_TMA_STOREES22_S24_S24_EEEvvEEEEvNT_6ParamsE:
        .type           _ZN7cutlass13device_kernelINS_4gemm6kernel13GemmUniversalIN4cute5tupleIJiiiiEEENS1_10collective13CollectiveMmaINS1_35MainloopSm100TmaUmmaWarpSpecializedILi10ELi2ELi4ENS5_IJNS4_1CILi1EEESB_SB_EEEEENS5_IJNSA_ILi64EEENSA_ILi240EEESE_EEENS_12float_e4m3_tENS5_IJlSB_lEEESH_SI_NS4_8TiledMMAINS4_8MMA_AtomIJNS4_10MMA_TraitsINS4_19SM100_MMA_F8F6F4_SSEJSH_SH_fSE_SF_NS4_17integral_constantINS4_4UMMA5MajorELSP_0EEESQ_NSN_INSO_7ScaleInELSR_0EEESS_EEEEEENS4_6LayoutISC_NS5_IJNSA_ILi0EEESW_SW_EEEEENS5_IJNS4_10UnderscoreESZ_SZ_EEEEENS4_13SM90_TMA_LOADENS4_14ComposedLayoutINS4_7SwizzleILi2ELi4ELi3EEENS4_18smem_ptr_flag_bitsILi8EEENSV_INS5_IJNSA_ILi8EEESE_EEENS5_IJSE_SB_EEEEEEEvNS4_8identityES12_S1C_vS1D_EENS_8epilogue10collective18CollectiveEpilogueINS1F_23Sm100TmaWarpSpecializedILi1ELi1ELi120ELb0ELb0EEEJSG_NS5_IJNSV_ISE_SB_EENSV_ISF_SB_EEEEESH_SI_SH_SI_NS1F_6fusion15FusionCallbacksIS1J_NS1N_17LinearCombinationISH_fSH_fLNS_15FloatRoundStyleE2EEESG_S1M_JEEENS4_5SM1004TMEM4LOAD25SM100_TMEM_LOAD_16dp32b8xES12_NS13_INS14_ILi0ELi4ELi3EEES17_NSV_INS5_IJS18_NSA_ILi16EEEEEENS5_IJS1Y_SB_EEEEEEENS4_39AutoVectorizingCopyWithAssumedAlignmentILi128EEENS4_14SM90_TMA_STOREES22_S24_S24_EEEvvEEEEvNT_6ParamsE,@function
        .size           _ZN7cutlass13device_kernelINS_4gemm6kernel13GemmUniversalIN4cute5tupleIJiiiiEEENS1_10collective13CollectiveMmaINS1_35MainloopSm100TmaUmmaWarpSpecializedILi10ELi2ELi4ENS5_IJNS4_1CILi1EEESB_SB_EEEEENS5_IJNSA_ILi64EEENSA_ILi240EEESE_EEENS_12float_e4m3_tENS5_IJlSB_lEEESH_SI_NS4_8TiledMMAINS4_8MMA_AtomIJNS4_10MMA_TraitsINS4_19SM100_MMA_F8F6F4_SSEJSH_SH_fSE_SF_NS4_17integral_constantINS4_4UMMA5MajorELSP_0EEESQ_NSN_INSO_7ScaleInELSR_0EEESS_EEEEEENS4_6LayoutISC_NS5_IJNSA_ILi0EEESW_SW_EEEEENS5_IJNS4_10UnderscoreESZ_SZ_EEEEENS4_13SM90_TMA_LOADENS4_14ComposedLayoutINS4_7SwizzleILi2ELi4ELi3EEENS4_18smem_ptr_flag_bitsILi8EEENSV_INS5_IJNSA_ILi8EEESE_EEENS5_IJSE_SB_EEEEEEEvNS4_8identityES12_S1C_vS1D_EENS_8epilogue10collective18CollectiveEpilogueINS1F_23Sm100TmaWarpSpecializedILi1ELi1ELi120ELb0ELb0EEEJSG_NS5_IJNSV_ISE_SB_EENSV_ISF_SB_EEEEESH_SI_SH_SI_NS1F_6fusion15FusionCallbacksIS1J_NS1N_17LinearCombinationISH_fSH_fLNS_15FloatRoundStyleE2EEESG_S1M_JEEENS4_5SM1004TMEM4LOAD25SM100_TMEM_LOAD_16dp32b8xES12_NS13_INS14_ILi0ELi4ELi3EEES17_NSV_INS5_IJS18_NSA_ILi16EEEEEENS5_IJS1Y_SB_EEEEEEENS4_39AutoVectorizingCopyWithAssumedAlignmentILi128EEENS4_14SM90_TMA_STOREES22_S24_S24_EEEvvEEEEvNT_6ParamsE,(.L_x_160 - _ZN7cutlass13device_kernelINS_4gemm6kernel13GemmUniversalIN4cute5tupleIJiiiiEEENS1_10collective13CollectiveMmaINS1_35MainloopSm100TmaUmmaWarpSpecializedILi10ELi2ELi4ENS5_IJNS4_1CILi1EEESB_SB_EEEEENS5_IJNSA_ILi64EEENSA_ILi240EEESE_EEENS_12float_e4m3_tENS5_IJlSB_lEEESH_SI_NS4_8TiledMMAINS4_8MMA_AtomIJNS4_10MMA_TraitsINS4_19SM100_MMA_F8F6F4_SSEJSH_SH_fSE_SF_NS4_17integral_constantINS4_4UMMA5MajorELSP_0EEESQ_NSN_INSO_7ScaleInELSR_0EEESS_EEEEEENS4_6LayoutISC_NS5_IJNSA_ILi0EEESW_SW_EEEEENS5_IJNS4_10UnderscoreESZ_SZ_EEEEENS4_13SM90_TMA_LOADENS4_14ComposedLayoutINS4_7SwizzleILi2ELi4ELi3EEENS4_18smem_ptr_flag_bitsILi8EEENSV_INS5_IJNSA_ILi8EEESE_EEENS5_IJSE_SB_EEEEEEEvNS4_8identityES12_S1C_vS1D_EENS_8epilogue10collective18CollectiveEpilogueINS1F_23Sm100TmaWarpSpecializedILi1ELi1ELi120ELb0ELb0EEEJSG_NS5_IJNSV_ISE_SB_EENSV_ISF_SB_EEEEESH_SI_SH_SI_NS1F_6fusion15FusionCallbacksIS1J_NS1N_17LinearCombinationISH_fSH_fLNS_15FloatRoundStyleE2EEESG_S1M_JEEENS4_5SM1004TMEM4LOAD25SM100_TMEM_LOAD_16dp32b8xES12_NS13_INS14_ILi0ELi4ELi3EEES17_NSV_INS5_IJS18_NSA_ILi16EEEEEENS5_IJS1Y_SB_EEEEEEENS4_39AutoVectorizingCopyWithAssumedAlignmentILi128EEENS4_14SM90_TMA_STOREES22_S24_S24_EEEvvEEEEvNT_6ParamsE)
        .other          _ZN7cutlass13device_kernelINS_4gemm6kernel13GemmUniversalIN4cute5tupleIJiiiiEEENS1_10collective13CollectiveMmaINS1_35MainloopSm100TmaUmmaWarpSpecializedILi10ELi2ELi4ENS5_IJNS4_1CILi1EEESB_SB_EEEEENS5_IJNSA_ILi64EEENSA_ILi240EEESE_EEENS_12float_e4m3_tENS5_IJlSB_lEEESH_SI_NS4_8TiledMMAINS4_8MMA_AtomIJNS4_10MMA_TraitsINS4_19SM100_MMA_F8F6F4_SSEJSH_SH_fSE_SF_NS4_17integral_constantINS4_4UMMA5MajorELSP_0EEESQ_NSN_INSO_7ScaleInELSR_0EEESS_EEEEEENS4_6LayoutISC_NS5_IJNSA_ILi0EEESW_SW_EEEEENS5_IJNS4_10UnderscoreESZ_SZ_EEEEENS4_13SM90_TMA_LOADENS4_14ComposedLayoutINS4_7SwizzleILi2ELi4ELi3EEENS4_18smem_ptr_flag_bitsILi8EEENSV_INS5_IJNSA_ILi8EEESE_EEENS5_IJSE_SB_EEEEEEEvNS4_8identityES12_S1C_vS1D_EENS_8epilogue10collective18CollectiveEpilogueINS1F_23Sm100TmaWarpSpecializedILi1ELi1ELi120ELb0ELb0EEEJSG_NS5_IJNSV_ISE_SB_EENSV_ISF_SB_EEEEESH_SI_SH_SI_NS1F_6fusion15FusionCallbacksIS1J_NS1N_17LinearCombinationISH_fSH_fLNS_15FloatRoundStyleE2EEESG_S1M_JEEENS4_5SM1004TMEM4LOAD25SM100_TMEM_LOAD_16dp32b8xES12_NS13_INS14_ILi0ELi4ELi3EEES17_NSV_INS5_IJS18_NSA_ILi16EEEEEENS5_IJS1Y_SB_EEEEEEENS4_39AutoVectorizingCopyWithAssumedAlignmentILi128EEENS4_14SM90_TMA_STOREES22_S24_S24_EEEvvEEEEvNT_6ParamsE,@"STO_CUDA_ENTRY STV_DEFAULT"
_ZN7cutlass13device_kernelINS_4gemm6kernel13GemmUniversalIN4cute5tupleIJiiiiEEENS1_10collective13CollectiveMmaINS1_35MainloopSm100TmaUmmaWarpSpecializedILi10ELi2ELi4ENS5_IJNS4_1CILi1EEESB_SB_EEEEENS5_IJNSA_ILi64EEENSA_ILi240EEESE_EEENS_12float_e4m3_tENS5_IJlSB_lEEESH_SI_NS4_8TiledMMAINS4_8MMA_AtomIJNS4_10MMA_TraitsINS4_19SM100_MMA_F8F6F4_SSEJSH_SH_fSE_SF_NS4_17integral_constantINS4_4UMMA5MajorELSP_0EEESQ_NSN_INSO_7ScaleInELSR_0EEESS_EEEEEENS4_6LayoutISC_NS5_IJNSA_ILi0EEESW_SW_EEEEENS5_IJNS4_10UnderscoreESZ_SZ_EEEEENS4_13SM90_TMA_LOADENS4_14ComposedLayoutINS4_7SwizzleILi2ELi4ELi3EEENS4_18smem_ptr_flag_bitsILi8EEENSV_INS5_IJNSA_ILi8EEESE_EEENS5_IJSE_SB_EEEEEEEvNS4_8identityES12_S1C_vS1D_EENS_8epilogue10collective18CollectiveEpilogueINS1F_23Sm100TmaWarpSpecializedILi1ELi1ELi120ELb0ELb0EEEJSG_NS5_IJNSV_ISE_SB_EENSV_ISF_SB_EEEEESH_SI_SH_SI_NS1F_6fusion15FusionCallbacksIS1J_NS1N_17LinearCombinationISH_fSH_fLNS_15FloatRoundStyleE2EEESG_S1M_JEEENS4_5SM1004TMEM4LOAD25SM100_TMEM_LOAD_16dp32b8xES12_NS13_INS14_ILi0ELi4ELi3EEES17_NSV_INS5_IJS18_NSA_ILi16EEEEEENS5_IJS1Y_SB_EEEEEEENS4_39AutoVectorizingCopyWithAssumedAlignmentILi128EEENS4_14SM90_TMA_STOREES22_S24_S24_EEEvvEEEEvNT_6ParamsE:
[----:B------:R-:W1:Y:S01]  /*0000*/  LDC R1, c[0x0][0x37c] ;  /* 0x0000df00ff017b82 */ /* 0x000e620000000800 */
[----:B------:R-:W2:Y:S01]  /*0010*/  S2R R6, SR_TID.X ;  /* 0x0000000000067919 */ /* 0x000ea20000002100 */
[----:B------:R-:W3:Y:S01]  /*0020*/  LDCU.64 UR8, c[0x0][0x890] ;  /* 0x00011200ff0877ac */ /* 0x000ee20008000a00 */
[----:B-1----:R-:W-:Y:S01]  /*0030*/  VIADD R1, R1, 0xffffffc8 ;  /* 0xffffffc801017836 */ /* 0x002fe20000000000 */
[----:B------:R-:W-:Y:S02]  /*0040*/  PRMT R245, RZ, 0x7610, R245 ;  /* 0x00007610fff57816 */ /* 0x000fe400000000f5 */
[----:B------:R-:W-:Y:S01]  /*0050*/  ELECT P3, URZ, PT ;  /* 0x0000000000ff782f */ /* 0x000fe20003860000 */
[----:B---3--:R-:W-:-:S04]  /*0060*/  UISETP.NE.U32.AND UP0, UPT, UR8, URZ, UPT ;  /* 0x000000ff0800728c */ /* 0x008fc8000bf05070 */
[----:B------:R-:W-:Y:S01]  /*0070*/  UISETP.NE.AND.EX UP0, UPT, UR9, URZ, UPT, UP0 ;  /* 0x000000ff0900728c */ /* 0x000fe2000bf05300 */
[----:B--2---:R-:W-:-:S05]  /*0080*/  SHF.R.U32.HI R2, RZ, 0x5, R6 ;  /* 0x00000005ff027819 */ /* 0x004fca0000011606 */
[----:B------:R-:W1:Y:S02]  /*0090*/  SHFL.IDX PT, R0, R2, RZ, 0x1f ;  /* 0x00001fff02007589 */ /* 0x000e6400000e0000 */
[----:B-1----:R-:W-:Y:S01]  /*00a0*/  R2UR UR22, R0 ;  /* 0x00000000001672ca */ /* 0x002fe200000e0000 */
[----:B------:R-:W-:-:S14]  /*00b0*/  BRA.U UP0, `(.L_x_0) ;  /* 0x0000000100307547 */ /* 0x000fdc000b800000 */
[----:B------:R-:W1:Y:S02]  /*00c0*/  LDCU.64 UR4, c[0x0][0x888] ;  /* 0x00011100ff0477ac */ /* 0x000e640008000a00 */
[----:B-1----:R-:W-:-:S04]  /*00d0*/  UISETP.NE.U32.AND UP0, UPT, UR4, URZ, UPT ;  /* 0x000000ff0400728c */ /* 0x002fc8000bf05070 */
[----:B------:R-:W-:-:S09]  /*00e0*/  UISETP.NE.AND.EX UP0, UPT, UR5, URZ, UPT, UP0 ;  /* 0x000000ff0500728c */ /* 0x000fd2000bf05300 */
[----:B------:R-:W-:Y:S05]  /*00f0*/  BRA.U !UP0, `(.L_x_1) ;  /* 0x0000000108187547 */ /* 0x000fea000b800000 */
[----:B------:R-:W1:Y:S01]  /*0100*/  LDC.64 R4, c[0x0][0x888] ;  /* 0x00022200ff047b82 */ /* 0x000e620000000a00 */
[----:B------:R-:W1:Y:S02]  /*0110*/  LDCU.64 UR4, c[0x0][0x358] ;  /* 0x00006b00ff0477ac */ /* 0x000e640008000a00 */
[----:B-1----:R-:W2:Y:S01]  /*0120*/  LDG.E R0, desc[UR4][R4.64] ;  /* 0x0000000404007981 */ /* 0x002ea2000c1e1900 */
[----:B------:R-:W-:Y:S01]  /*0130*/  HFMA2 R245, -RZ, RZ, 0, 5.9604644775390625e-08 ;  /* 0x00000001fff57431 */ /* 0x000fe200000001ff */
[----:B--2---:R-:W-:Y:S01]  /*0140*/  R2UR UR45, R0 ;  /* 0x00000000002d72ca */ /* 0x004fe200000e0000 */
[----:B------:R-:W-:Y:S05]  /*0150*/  BRA `(.L_x_0) ;  /* 0x0000000000087947 */ /* 0x000fea0003800000 */
.L_x_1:
[----:B------:R-:W-:Y:S01]  /*0160*/  HFMA2 R245, -RZ, RZ, 0, 5.9604644775390625e-08 ;  /* 0x00000001fff57431 */ /* 0x000fe200000001ff */
[----:B------:R-:W1:Y:S02]  /*0170*/  LDCU UR45, c[0x0][0x880] ;  /* 0x00011000ff2d77ac */ /* 0x000e640008000800 */
.L_x_0:
[----:B------:R-:W2:Y:S02]  /*0180*/  LDCU.64 UR4, c[0x0][0x8b0] ;  /* 0x00011600ff0477ac */ /* 0x000ea40008000a00 */
[----:B--2---:R-:W-:-:S04]  /*0190*/  UISETP.NE.U32.AND UP0, UPT, UR4, URZ, UPT ;  /* 0x000000ff0400728c */ /* 0x004fc8000bf05070 */
[----:B------:R-:W-:-:S09]  /*01a0*/  UISETP.NE.AND.EX UP0, UPT, UR5, URZ, UPT, UP0 ;  /* 0x000000ff0500728c */ /* 0x000fd2000bf05300 */
[----:B------:R-:W-:Y:S05]  /*01b0*/  BRA.U UP0, `(.L_x_2) ;  /* 0x0000000100287547 */ /* 0x000fea000b800000 */
[----:B------:R-:W2:Y:S02]  /*01c0*/  LDCU.64 UR4, c[0x0][0x8a8] ;  /* 0x00011500ff0477ac */ /* 0x000ea40008000a00 */
[----:B--2---:R-:W-:-:S04]  /*01d0*/  UISETP.NE.U32.AND UP0, UPT, UR4, URZ, UPT ;  /* 0x000000ff0400728c */ /* 0x004fc8000bf05070 */
[----:B------:R-:W-:-:S09]  /*01e0*/  UISETP.NE.AND.EX UP0, UPT, UR5, URZ, UPT, UP0 ;  /* 0x000000ff0500728c */ /* 0x000fd2000bf05300 */
[----:B------:R-:W-:Y:S05]  /*01f0*/  BRA.U !UP0, `(.L_x_3) ;  /* 0x0000000108147547 */ /* 0x000fea000b800000 */
[----:B------:R-:W2:Y:S01]  /*0200*/  LDC.64 R4, c[0x0][0x8a8] ;  /* 0x00022a00ff047b82 */ /* 0x000ea20000000a00 */
[----:B------:R-:W2:Y:S02]  /*0210*/  LDCU.64 UR4, c[0x0][0x358] ;  /* 0x00006b00ff0477ac */ /* 0x000ea40008000a00 */
[----:B--2---:R-:W2:Y:S02]  /*0220*/  LDG.E R0, desc[UR4][R4.64] ;  /* 0x0000000404007981 */ /* 0x004ea4000c1e1900 */
[----:B--2---:R-:W-:Y:S01]  /*0230*/  R2UR UR37, R0 ;  /* 0x00000000002572ca */ /* 0x004fe200000e0000 */
[----:B------:R-:W-:Y:S05]  /*0240*/  BRA `(.L_x_2) ;  /* 0x0000000000047947 */ /* 0x000fea0003800000 */
.L_x_3:
[----:B------:R-:W2:Y:S02]  /*0250*/  LDCU UR37, c[0x0][0x8a0] ;  /* 0x00011400ff2577ac */ /* 0x000ea40008000800 */
.L_x_2:
[----:B------:R-:W-:Y:S01]  /*0260*/  IMAD.U32 R4, RZ, RZ, UR22 ;  /* 0x00000016ff047e24 */ /* 0x000fe2000f8e00ff */
[----:B------:R-:W-:Y:S04]  /*0270*/  BSSY.RECONVERGENT B0, `(.L_x_4) ;  /* 0x000000c000007945 */ /* 0x000fe80003800200 */
[C---:B------:R-:W-:Y:S02]  /*0280*/  ISETP.NE.OR P1, PT, R4.reuse, 0x1, !P3 ;  /* 0x000000010400780c */ /* 0x040fe40005f25670 */
[----:B------:R-:W-:-:S11]  /*0290*/  ISETP.NE.OR P0, PT, R4, 0x3, !P3 ;  /* 0x000000030400780c */ /* 0x000fd60005f05670 */
[----:B------:R-:W-:Y:S05]  /*02a0*/  @P1 BRA `(.L_x_5) ;  /* 0x0000000000201947 */ /* 0x000fea0003800000 */
[----:B------:R-:W3:Y:S02]  /*02b0*/  LDCU.64 UR4, c[0x0][0x348] ;  /* 0x00006900ff0477ac */ /* 0x000ee40008000a00 */
[----:B---3--:R-:W-:Y:S02]  /*02c0*/  UIADD3 UR6, UP1, UPT, UR4, 0x80, URZ ;  /* 0x0000008004067890 */ /* 0x008fe4000ff3e0ff */
[----:B------:R-:W-:Y:S02]  /*02d0*/  UIADD3 UR4, UP0, UPT, UR4, 0x180, URZ ;  /* 0x0000018004047890 */ /* 0x000fe4000ff1e0ff */
[----:B------:R-:W-:Y:S02]  /*02e0*/  UIADD3.X UR7, UPT, UPT, URZ, UR5, URZ, UP1, !UPT ;  /* 0x00000005ff077290 */ /* 0x000fe40008ffe4ff */
[----:B------:R-:W-:-:S07]  /*02f0*/  UIADD3.X UR5, UPT, UPT, URZ, UR5, URZ, UP0, !UPT ;  /* 0x00000005ff057290 */ /* 0x000fce00087fe4ff */
[----:B------:R3:W-:Y:S02]  /*0300*/  UTMACCTL.PF [UR6] ;  /* 0x00000000060079b9 */ /* 0x0007e40008040000 */
[----:B------:R3:W-:Y:S02]  /*0310*/  UTMACCTL.PF [UR4] ;  /* 0x00000000040079b9 */ /* 0x0007e40008040000 */
[----:B---3--:R-:W-:Y:S01]  /*0320*/  NOP ;  /* 0x0000000000007918 */ /* 0x008fe20000000000 */
.L_x_5:
[----:B-12---:R-:W-:Y:S05]  /*0330*/  BSYNC.RECONVERGENT B0 ;  /* 0x0000000000007941 */ /* 0x006fea0003800200 */
.L_x_4:
[----:B------:R-:W-:Y:S04]  /*0340*/  BSSY.RECONVERGENT B0, `(.L_x_6) ;  /* 0x000000a000007945 */ /* 0x000fe80003800200 */
[----:B------:R-:W-:Y:S05]  /*0350*/  @P0 BRA `(.L_x_7) ;  /* 0x0000000000200947 */ /* 0x000fea0003800000 */
[----:B------:R-:W1:Y:S02]  /*0360*/  LDCU.64 UR4, c[0x0][0x348] ;  /* 0x00006900ff0477ac */ /* 0x000e640008000a00 */
[----:B-1----:R-:W-:Y:S02]  /*0370*/  UIADD3 UR6, UP1, UPT, UR4, 0x580, URZ ;  /* 0x0000058004067890 */ /* 0x002fe4000ff3e0ff */
[----:B------:R-:W-:Y:S02]  /*0380*/  UIADD3 UR4, UP0, UPT, UR4, 0x680, URZ ;  /* 0x0000068004047890 */ /* 0x000fe4000ff1e0ff */
[----:B------:R-:W-:Y:S02]  /*0390*/  UIADD3.X UR7, UPT, UPT, URZ, UR5, URZ, UP1, !UPT ;  /* 0x00000005ff077290 */ /* 0x000fe40008ffe4ff */
[----:B------:R-:W-:-:S07]  /*03a0*/  UIADD3.X UR5, UPT, UPT, URZ, UR5, URZ, UP0, !UPT ;  /* 0x00000005ff057290 */ /* 0x000fce00087fe4ff */
[----:B------:R1:W-:Y:S02]  /*03b0*/  UTMACCTL.PF [UR6] ;  /* 0x00000000060079b9 */ /* 0x0003e40008040000 */
[----:B------:R1:W-:Y:S02]  /*03c0*/  UTMACCTL.PF [UR4] ;  /* 0x00000000040079b9 */ /* 0x0003e40008040000 */
[----:B-1----:R-:W-:Y:S01]  /*03d0*/  NOP ;  /* 0x0000000000007918 */ /* 0x002fe20000000000 */
.L_x_7:
[----:B------:R-:W-:Y:S05]  /*03e0*/  BSYNC.RECONVERGENT B0 ;  /* 0x0000000000007941 */ /* 0x000fea0003800200 */
.L_x_6:
[----:B------:R-:W1:Y:S01]  /*03f0*/  LDCU.64 UR4, c[0x0][0x888] ;  /* 0x00011100ff0477ac */ /* 0x000e620008000a00 */
[----:B------:R-:W-:Y:S02]  /*0400*/  UISETP.EQ.U32.AND UP1, UPT, UR8, URZ, UPT ;  /* 0x000000ff0800728c */ /* 0x000fe4000bf22070 */
[----:B------:R-:W-:Y:S02]  /*0410*/  UPLOP3.LUT UP3, UPT, UPT, UPT, UPT, 0x80, 0x8 ;  /* 0x000000000008789c */ /* 0x000fe40003f6f070 */
[----:B-1----:R-:W-:-:S04]  /*0420*/  UISETP.NE.U32.AND UP0, UPT, UR4, URZ, UPT ;  /* 0x000000ff0400728c */ /* 0x002fc8000bf05070 */
[----:B------:R-:W-:-:S04]  /*0430*/  UISETP.NE.AND.EX UP2, UPT, UR5, URZ, UPT, UP0 ;  /* 0x000000ff0500728c */ /* 0x000fc8000bf45300 */
[----:B------:R-:W-:-:S04]  /*0440*/  UISETP.EQ.OR.EX UP4, UPT, UR9, URZ, !UP2, UP1 ;  /* 0x000000ff0900728c */ /* 0x000fc8000d782710 */
[----:B------:R-:W-:-:S06]  /*0450*/  UP2UR UR4, UPR, URZ, 0x10 ;  /* 0x00000010ff047883 */ /* 0x000fcc0008000000 */
[----:B------:R-:W-:-:S05]  /*0460*/  MOV R0, UR4 ;  /* 0x0000000400007c02 */ /* 0x000fca0008000f00 */
[----:B------:R1:W-:Y:S01]  /*0470*/  STL [R1+0x8], R0 ;  /* 0x0000080001007387 */ /* 0x0003e20000100800 */
[----:B------:R-:W-:Y:S05]  /*0480*/  BRA.U !UP4, `(.L_x_8) ;  /* 0x000000010c207547 */ /* 0x000fea000b800000 */
[----:B------:R-:W-:Y:S01]  /*0490*/  UISETP.NE.U32.AND UP1, UPT, UR8, URZ, UPT ;  /* 0x000000ff0800728c */ /* 0x000fe2000bf25070 */
[----:B------:R-:W-:Y:S01]  /*04a0*/  FSETP.NEU.AND P0, PT, RZ, UR45, PT ;  /* 0x0000002dff007c0b */ /* 0x000fe2000bf0d000 */
[----:B------:R-:W-:Y:S02]  /*04b0*/  USEL UR4, URZ, 0xffffffff, UP2 ;  /* 0xffffffffff047887 */ /* 0x000fe40009000000 */
[----:B------:R-:W-:-:S10]  /*04c0*/  UISETP.NE.AND.EX UP1, UPT, UR9, URZ, UPT, UP1 ;  /* 0x000000ff0900728c */ /* 0x000fd4000bf25310 */
[----:B------:R-:W-:Y:S01]  /*04d0*/  VOTEU.ANY UP0, P0 ;  /* 0x0000000000ff7886 */ /* 0x000fe20000000100 */
[----:B------:R-:W-:-:S04]  /*04e0*/  @!UP1 USEL UR4, URZ, 0xffffffff, UP0 ;  /* 0xffffffffff049887 */ /* 0x000fc80008000000 */
[----:B------:R-:W-:-:S04]  /*04f0*/  ULOP3.LUT UR4, UR4, 0x1, URZ, 0xc0, !UPT ;  /* 0x0000000104047892 */ /* 0x000fc8000f8ec0ff */
[----:B------:R-:W-:-:S11]  /*0500*/  UISETP.NE.U32.AND UP3, UPT, UR4, 0x1, UPT ;  /* 0x000000010400788c */ /* 0x000fd6000bf65070 */
.L_x_8:
[----:B-1----:R-:W1:Y:S01]  /*0510*/  SHFL.IDX PT, R0, R2, RZ, 0x1f ;  /* 0x00001fff02007589 */ /* 0x002e6200000e0000 */
[----:B------:R-:W-:-:S04]  /*0520*/  UISETP.NE.AND UP0, UPT, UR22, 0x2, UPT ;  /* 0x000000021600788c */ /* 0x000fc8000bf05270 */
[----:B------:R-:W-:Y:S01]  /*0530*/  USEL UR48, URZ, 0x1, UP0 ;  /* 0x00000001ff307887 */ /* 0x000fe20008000000 */
[----:B-1----:R-:W-:-:S13]  /*0540*/  ISETP.NE.AND P0, PT, R0, RZ, PT ;  /* 0x000000ff0000720c */ /* 0x002fda0003f05270 */
[----:B------:R-:W-:Y:S05]  /*0550*/  @P0 BRA `(.L_x_9) ;  /* 0x0000000000840947 */ /* 0x000fea0003800000 */
[----:B------:R-:W-:Y:S01]  /*0560*/  ELECT P0, URZ, PT ;  /* 0x0000000000ff782f */ /* 0x000fe20003800000 */
[----:B------:R-:W-:-:S12]  /*0570*/  BSSY.RECONVERGENT B0, `(.L_x_9) ;  /* 0x000001f000007945 */ /* 0x000fd80003800200 */
[----:B------:R-:W-:Y:S05]  /*0580*/  @!P0 BRA `(.L_x_10) ;  /* 0x0000000000748947 */ /* 0x000fea0003800000 */
[----:B------:R-:W1:Y:S01]  /*0590*/  S2UR UR4, SR_CgaCtaId ;  /* 0x00000000000479c3 */ /* 0x000e620000008800 */
[----:B------:R-:W-:Y:S01]  /*05a0*/  UMOV UR5, 0x400 ;  /* 0x0000040000057882 */ /* 0x000fe20000000000 */
[----:B------:R-:W-:Y:S02]  /*05b0*/  UMOV UR6, 0x1 ;  /* 0x0000000100067882 */ /* 0x000fe40000000000 */
[----:B------:R-:W-:-:S04]  /*05c0*/  UIADD3 UR6, UPT, UPT, -UR6, 0x100000, URZ ;  /* 0x0010000006067890 */ /* 0x000fc8000fffe1ff */
[----:B------:R-:W-:Y:S02]  /*05d0*/  USHF.L.U32 UR7, UR6, 0xb, URZ ;  /* 0x0000000b06077899 */ /* 0x000fe400080006ff */
[----:B------:R-:W-:Y:S02]  /*05e0*/  USHF.L.U32 UR6, UR6, 0x1, URZ ;  /* 0x0000000106067899 */ /* 0x000fe400080006ff */
[----:B-1----:R-:W-:Y:S01]  /*05f0*/  ULEA UR4, UR4, UR5, 0x18 ;  /* 0x0000000504047291 */ /* 0x002fe2000f8ec0ff */
[----:B------:R-:W1:Y:S11]  /*0600*/  FENCE.VIEW.ASYNC.S ;  /* 0x00000000000073c6 */ /* 0x000e760000000000 */
[----:B-1----:R1:W2:Y:S01]  /*0610*/  SYNCS.EXCH.64 URZ, [UR4], UR6 ;  /* 0x0000000604ff75b2 */ /* 0x0022a20008000100 */
[----:B------:R1:W3:Y:S01]  /*0620*/  SYNCS.EXCH.64 URZ, [UR4+0x50], UR6 ;  /* 0x0000500604ff75b2 */ /* 0x0002e20008000100 */
[----:B------:R1:W4:Y:S01]  /*0630*/  SYNCS.EXCH.64 URZ, [UR4+0x8], UR6 ;  /* 0x0000080604ff75b2 */ /* 0x0003220008000100 */
[----:B------:R1:W1:Y:S01]  /*0640*/  SYNCS.EXCH.64 URZ, [UR4+0x58], UR6 ;  /* 0x0000580604ff75b2 */ /* 0x0002620008000100 */
        /* <DEDUP_REMOVED lines=16> */
[----:B------:R-:W-:Y:S01]  /*0750*/  NOP ;  /* 0x0000000000007918 */ /* 0x000fe20000000000 */
.L_x_10:
[----:B-1----:R-:W-:Y:S05]  /*0760*/  BSYNC.RECONVERGENT B0 ;  /* 0x0000000000007941 */ /* 0x002fea0003800200 */
.L_x_9:
[----:B------:R-:W1:Y:S01]  /*0770*/  SHFL.IDX PT, R0, R2, RZ, 0x1f ;  /* 0x00001fff02007589 */ /* 0x000e6200000e0000 */
[----:B------:R-:W-:Y:S01]  /*0780*/  NOP ;  /* 0x0000000000007918 */ /* 0x000fe20000000000 */
[----:B-1----:R-:W-:-:S13]  /*0790*/  ISETP.NE.AND P0, PT, R0, 0x1, PT ;  /* 0x000000010000780c */ /* 0x002fda0003f05270 */
[----:B------:R-:W-:Y:S05]  /*07a0*/  @P0 BRA `(.L_x_11) ;  /* 0x0000000000400947 */ /* 0x000fea0003800000 */
[----:B------:R-:W1:Y:S01]  /*07b0*/  S2UR UR4, SR_CgaCtaId ;  /* 0x00000000000479c3 */ /* 0x000e620000008800 */
[----:B------:R-:W-:Y:S01]  /*07c0*/  UMOV UR5, 0x400 ;  /* 0x0000040000057882 */ /* 0x000fe20000000000 */
[----:B------:R-:W-:Y:S01]  /*07d0*/  UMOV UR8, 0x20 ;  /* 0x0000002000087882 */ /* 0x000fe20000000000 */
[----:B------:R-:W-:Y:S01]  /*07e0*/  UMOV UR6, 0x80 ;  /* 0x0000008000067882 */ /* 0x000fe20000000000 */
[----:B------:R-:W-:-:S04]  /*07f0*/  UIADD3 UR8, UPT, UPT, -UR8, 0x100000, URZ ;  /* 0x0010000008087890 */ /* 0x000fc8000fffe1ff */
[----:B------:R-:W-:Y:S02]  /*0800*/  USHF.L.U32 UR9, UR8, 0xb, URZ ;  /* 0x0000000b08097899 */ /* 0x000fe400080006ff */
[----:B------:R-:W-:Y:S02]  /*0810*/  USHF.L.U32 UR8, UR8, 0x1, URZ ;  /* 0x0000000108087899 */ /* 0x000fe400080006ff */
[----:B------:R-:W-:-:S04]  /*0820*/  UIADD3 UR6, UPT, UPT, -UR6, 0x100000, URZ ;  /* 0x0010000006067890 */ /* 0x000fc8000fffe1ff */
[----:B------:R-:W-:Y:S02]  /*0830*/  USHF.L.U32 UR7, UR6, 0xb, URZ ;  /* 0x0000000b06077899 */ /* 0x000fe400080006ff */
[----:B------:R-:W-:Y:S01]  /*0840*/  USHF.L.U32 UR6, UR6, 0x1, URZ ;  /* 0x0000000106067899 */ /* 0x000fe200080006ff */
[----:B------:R-:W-:Y:S01]  /*0850*/  ELECT P0, URZ, PT ;  /* 0x0000000000ff782f */ /* 0x000fe20003800000 */
[----:B-1----:R-:W-:Y:S01]  /*0860*/  ULEA UR4, UR4, UR5, 0x18 ;  /* 0x0000000504047291 */ /* 0x002fe2000f8ec0ff */
[----:B------:R-:W1:Y:S11]  /*0870*/  FENCE.VIEW.ASYNC.S ;  /* 0x00000000000073c6 */ /* 0x000e760000000000 */
[----:B-1----:R1:W1:Y:S01]  /*0880*/  SYNCS.EXCH.64 URZ, [UR4+0xa0], UR8 ;  /* 0x0000a00804ff75b2 */ /* 0x0022620008000100 */
[----:B------:R1:W1:Y:S01]  /*0890*/  SYNCS.EXCH.64 URZ, [UR4+0xa8], UR6 ;  /* 0x0000a80604ff75b2 */ /* 0x0002620008000100 */
[----:B------:R-:W-:Y:S01]  /*08a0*/  NOP ;  /* 0x0000000000007918 */ /* 0x000fe20000000000 */
.L_x_11:
[----:B------:R-:W5:Y:S01]  /*08b0*/  SHFL.IDX PT, R0, R2, RZ, 0x1f ;  /* 0x00001fff02007589 */ /* 0x000f6200000e0000 */
[----:B------:R-:W-:Y:S01]  /*08c0*/  NOP ;  /* 0x0000000000007918 */ /* 0x000fe20000000000 */
[----:B-----5:R-:W-:-:S13]  /*08d0*/  ISETP.NE.AND P0, PT, R0, 0x3, PT ;  /* 0x000000030000780c */ /* 0x020fda0003f05270 */
[----:B------:R-:W-:Y:S05]  /*08e0*/  @P0 BRA `(.L_x_12) ;  /* 0x0000000000300947 */ /* 0x000fea0003800000 */
[----:B-1----:R-:W1:Y:S01]  /*08f0*/  S2UR UR4, SR_CgaCtaId ;  /* 0x00000000000479c3 */ /* 0x002e620000008800 */
[----:B------:R-:W-:Y:S01]  /*0900*/  UMOV UR5, 0x400 ;  /* 0x0000040000057882 */ /* 0x000fe20000000000 */
[----:B------:R-:W-:Y:S01]  /*0910*/  UMOV UR6, 0x20 ;  /* 0x0000002000067882 */ /* 0x000fe20000000000 */
[----:B------:R-:W-:Y:S01]  /*0920*/  ELECT P0, URZ, PT ;  /* 0x0000000000ff782f */ /* 0x000fe20003800000 */
[----:B------:R-:W-:-:S04]  /*0930*/  UIADD3 UR6, UPT, UPT, -UR6, 0x100000, URZ ;  /* 0x0010000006067890 */ /* 0x000fc8000fffe1ff */
[----:B------:R-:W-:Y:S02]  /*0940*/  USHF.L.U32 UR7, UR6, 0xb, URZ ;  /* 0x0000000b06077899 */ /* 0x000fe400080006ff */
[----:B------:R-:W-:Y:S02]  /*0950*/  USHF.L.U32 UR6, UR6, 0x1, URZ ;  /* 0x0000000106067899 */ /* 0x000fe400080006ff */
[----:B-1----:R-:W-:Y:S01]  /*0960*/  ULEA UR4, UR4, UR5, 0x18 ;  /* 0x0000000504047291 */ /* 0x002fe2000f8ec0ff */
[----:B------:R-:W1:Y:S11]  /*0970*/  FENCE.VIEW.ASYNC.S ;  /* 0x00000000000073c6 */ /* 0x000e760000000000 */
[----:B-1----:R1:W1:Y:S01]  /*0980*/  SYNCS.EXCH.64 URZ, [UR4+0xb0], UR6 ;  /* 0x0000b00604ff75b2 */ /* 0x0022620008000100 */
[----:B------:R1:W1:Y:S01]  /*0990*/  SYNCS.EXCH.64 URZ, [UR4+0xb8], UR6 ;  /* 0x0000b80604ff75b2 */ /* 0x0002620008000100 */
[----:B------:R-:W-:Y:S01]  /*09a0*/  NOP ;  /* 0x0000000000007918 */ /* 0x000fe20000000000 */
.L_x_12:
[----:B------:R-:W5:Y:S01]  /*09b0*/  SHFL.IDX PT, R0, R2, RZ, 0x1f ;  /* 0x00001fff02007589 */ /* 0x000f6200000e0000 */
[----:B------:R-:W-:Y:S01]  /*09c0*/  NOP ;  /* 0x0000000000007918 */ /* 0x000fe20000000000 */
[----:B-----5:R-:W-:-:S13]  /*09d0*/  ISETP.NE.AND P0, PT, R0, 0x4, PT ;  /* 0x000000040000780c */ /* 0x020fda0003f05270 */
[----:B------:R-:W-:Y:S05]  /*09e0*/  @P0 BRA `(.L_x_13) ;  /* 0x00000000004c0947 */ /* 0x000fea0003800000 */
[----:B-1----:R-:W1:Y:S01]  /*09f0*/  S2UR UR4, SR_CgaCtaId ;  /* 0x00000000000479c3 */ /* 0x002e620000008800 */
[----:B------:R-:W-:Y:S01]  /*0a00*/  UMOV UR6, 0x100 ;  /* 0x0000010000067882 */ /* 0x000fe20000000000 */
[----:B------:R-:W-:Y:S01]  /*0a10*/  UMOV UR5, 0x400 ;  /* 0x0000040000057882 */ /* 0x000fe20000000000 */
[----:B------:R-:W-:Y:S01]  /*0a20*/  USEL UR6, UR6, 0xe0, UP3 ;  /* 0x000000e006067887 */ /* 0x000fe20009800000 */
[----:B------:R-:W-:Y:S01]  /*0a30*/  UMOV UR8, 0x1 ;  /* 0x0000000100087882 */ /* 0x000fe20000000000 */
[----:B------:R-:W-:Y:S01]  /*0a40*/  ELECT P0, URZ, PT ;  /* 0x0000000000ff782f */ /* 0x000fe20003800000 */
[----:B------:R-:W-:-:S04]  /*0a50*/  UIADD3 UR8, UPT, UPT, -UR8, 0x100000, URZ ;  /* 0x0010000008087890 */ /* 0x000fc8000fffe1ff */
[----:B------:R-:W-:Y:S02]  /*0a60*/  USHF.L.U32 UR9, UR8, 0xb, URZ ;  /* 0x0000000b08097899 */ /* 0x000fe400080006ff */
[----:B------:R-:W-:Y:S02]  /*0a70*/  USHF.L.U32 UR8, UR8, 0x1, URZ ;  /* 0x0000000108087899 */ /* 0x000fe400080006ff */
[----:B------:R-:W-:-:S04]  /*0a80*/  UIADD3 UR6, UPT, UPT, -UR6, 0x100000, URZ ;  /* 0x0010000006067890 */ /* 0x000fc8000fffe1ff */
[----:B------:R-:W-:Y:S02]  /*0a90*/  USHF.L.U32 UR7, UR6, 0xb, URZ ;  /* 0x0000000b06077899 */ /* 0x000fe400080006ff */
[----:B------:R-:W-:Y:S02]  /*0aa0*/  USHF.L.U32 UR6, UR6, 0x1, URZ ;  /* 0x0000000106067899 */ /* 0x000fe400080006ff */
[----:B-1----:R-:W-:Y:S01]  /*0ab0*/  ULEA UR4, UR4, UR5, 0x18 ;  /* 0x0000000504047291 */ /* 0x002fe2000f8ec0ff */
[----:B------:R-:W1:Y:S11]  /*0ac0*/  FENCE.VIEW.ASYNC.S ;  /* 0x00000000000073c6 */ /* 0x000e760000000000 */
[----:B-1----:R1:W1:Y:S01]  /*0ad0*/  SYNCS.EXCH.64 URZ, [UR4+0xc0], UR8 ;  /* 0x0000c00804ff75b2 */ /* 0x0022620008000100 */
[----:B------:R1:W1:Y:S01]  /*0ae0*/  SYNCS.EXCH.64 URZ, [UR4+0xd0], UR6 ;  /* 0x0000d00604ff75b2 */ /* 0x0002620008000100 */
[----:B------:R1:W1:Y:S01]  /*0af0*/  SYNCS.EXCH.64 URZ, [UR4+0xc8], UR8 ;  /* 0x0000c80804ff75b2 */ /* 0x0002620008000100 */
[----:B------:R1:W1:Y:S01]  /*0b00*/  SYNCS.EXCH.64 URZ, [UR4+0xd8], UR6 ;  /* 0x0000d80604ff75b2 */ /* 0x0002620008000100 */
[----:B------:R-:W-:Y:S01]  /*0b10*/  NOP ;  /* 0x0000000000007918 */ /* 0x000fe20000000000 */
.L_x_13:
[----:B------:R-:W5:Y:S01]  /*0b20*/  SHFL.IDX PT, R0, R2, RZ, 0x1f ;  /* 0x00001fff02007589 */ /* 0x000f6200000e0000 */
[----:B------:R-:W-:Y:S01]  /*0b30*/  NOP ;  /* 0x0000000000007918 */ /* 0x000fe20000000000 */
[----:B-----5:R-:W-:-:S13]  /*0b40*/  ISETP.NE.AND P0, PT, R0, 0x5, PT ;  /* 0x000000050000780c */ /* 0x020fda0003f05270 */
[----:B------:R-:W-:Y:S05]  /*0b50*/  @P0 BRA `(.L_x_14) ;  /* 0x0000000000580947 */ /* 0x000fea0003800000 */
[----:B-1----:R-:W1:Y:S01]  /*0b60*/  S2UR UR4, SR_CgaCtaId ;  /* 0x00000000000479c3 */ /* 0x002e620000008800 */
        /* <DEDUP_REMOVED lines=21> */
.L_x_14:
[----:B------:R-:W5:Y:S01]  /*0cc0*/  SHFL.IDX PT, R0, R2, RZ, 0x1f ;  /* 0x00001fff02007589 */ /* 0x000f6200000e0000 */
[----:B------:R-:W2:Y:S01]  /*0cd0*/  S2UR UR5, SR_CTAID.X ;  /* 0x00000000000579c3 */ /* 0x000ea20000002500 */
[----:B------:R-:W-:-:S07]  /*0ce0*/  NOP ;  /* 0x0000000000007918 */ /* 0x000fce0000000000 */
[----:B-1----:R-:W1:Y:S01]  /*0cf0*/  S2UR UR4, SR_CTAID.Y ;  /* 0x00000000000479c3 */ /* 0x002e620000002600 */
[----:B-----5:R-:W-:Y:S01]  /*0d00*/  ISETP.NE.AND P0, PT, R0, 0x3, PT ;  /* 0x000000030000780c */ /* 0x020fe20003f05270 */
[----:B--2---:R-:W-:Y:S01]  /*0d10*/  IMAD.U32 R244, RZ, RZ, UR5 ;  /* 0x00000005fff47e24 */ /* 0x004fe2000f8e00ff */
[----:B-1----:R-:W-:-:S11]  /*0d20*/  MOV R243, UR4 ;  /* 0x0000000400f37c02 */ /* 0x002fd60008000f00 */
[----:B------:R-:W-:Y:S05]  /*0d30*/  @P0 BRA `(.L_x_15) ;  /* 0x0000000000380947 */ /* 0x000fea0003800000 */
[----:B------:R-:W1:Y:S01]  /*0d40*/  S2UR UR4, SR_CgaCtaId ;  /* 0x00000000000479c3 */ /* 0x000e620000008800 */
        /* <DEDUP_REMOVED lines=8> */
[----:B-1----:R1:W2:Y:S01]  /*0dd0*/  SYNCS.EXCH.64 URZ, [UR4+0x120], UR6 ;  /* 0x0001200604ff75b2 */ /* 0x0022a20008000100 */
[----:B------:R1:W1:Y:S01]  /*0de0*/  SYNCS.EXCH.64 URZ, [UR4+0x130], UR6 ;  /* 0x0001300604ff75b2 */ /* 0x0002620008000100 */
[----:B------:R1:W1:Y:S01]  /*0df0*/  SYNCS.EXCH.64 URZ, [UR4+0x128], UR6 ;  /* 0x0001280604ff75b2 */ /* 0x0002620008000100 */
[----:B------:R1:W1:Y:S01]  /*0e00*/  SYNCS.EXCH.64 URZ, [UR4+0x138], UR6 ;  /* 0x0001380604ff75b2 */ /* 0x0002620008000100 */
[----:B------:R-:W-:Y:S01]  /*0e10*/  NOP ;  /* 0x0000000000007918 */ /* 0x000fe20000000000 */
.L_x_15:
[----:B------:R-:W-:Y:S02]  /*0e20*/  R2UR UR10, R244 ;  /* 0x00000000f40a72ca */ /* 0x000fe400000e0000 */
[----:B------:R-:W-:-:S05]  /*0e30*/  CS2R.32 R3, SR_CgaSize ;  /* 0x0000000000037805 */ /* 0x000fca0000008a00 */
[----:B------:R-:W-:-:S05]  /*0e40*/  IMAD R3, R3, -0xa0, RZ ;  /* 0xffffff6003037824 */ /* 0x000fca00078e02ff */
[----:B------:R-:W-:-:S14]  /*0e50*/  R2UR UR5, R3 ;  /* 0x00000000030572ca */ /* 0x000fdc00000e0000 */
[----:B------:R-:W5:Y:S01]  /*0e60*/  LDCU UR5, c[0x0][UR5+0x2b0] ;  /* 0x00005600050577ac */ /* 0x000f620008000800 */
[----:B------:R-:W-:Y:S01]  /*0e70*/  R2UR UR9, R243 ;  /* 0x00000000f30972ca */ /* 0x000fe200000e0000 */
[----:B------:R-:W-:Y:S01]  /*0e80*/  NOP ;  /* 0x0000000000007918 */ /* 0x000fe20000000000 */
[----:B------:R-:W2:Y:S01]  /*0e90*/  S2UR UR36, SR_CTAID.Z ;  /* 0x00000000002479c3 */ /* 0x000ea20000002700 */
[----:B------:R-:W-:-:S05]  /*0ea0*/  CS2R.32 R3, SR_CgaSize ;  /* 0x0000000000037805 */ /* 0x000fca0000008a00 */
[----:B------:R-:W-:-:S05]  /*0eb0*/  IMAD R3, R3, -0xa0, RZ ;  /* 0xffffff6003037824 */ /* 0x000fca00078e02ff */
[----:B-1----:R-:W-:-:S14]  /*0ec0*/  R2UR UR4, R3 ;  /* 0x00000000030472ca */ /* 0x002fdc00000e0000 */
[----:B------:R-:W1:Y:S01]  /*0ed0*/  LDCU UR4, c[0x0][UR4+0x2b4] ;  /* 0x00005680040477ac */ /* 0x000e620008000800 */
[----:B------:R-:W-:-:S05]  /*0ee0*/  CS2R.32 R3, SR_CgaSize ;  /* 0x0000000000037805 */ /* 0x000fca0000008a00 */
[----:B------:R-:W-:-:S05]  /*0ef0*/  IMAD R3, R3, -0xa0, RZ ;  /* 0xffffff6003037824 */ /* 0x000fca00078e02ff */
[----:B------:R-:W-:-:S14]  /*0f00*/  R2UR UR8, R3 ;  /* 0x00000000030872ca */ /* 0x000fdc00000e0000 */
[----:B------:R-:W3:Y:S01]  /*0f10*/  LDCU UR8, c[0x0][UR8+0x2a4] ;  /* 0x00005480080877ac */ /* 0x000ee20008000800 */
[----:B------:R-:W-:Y:S02]  /*0f20*/  I2FP.F32.U32 R0, UR10 ;  /* 0x0000000a00007c45 */ /* 0x000fe40008201000 */
[----:B------:R-:W-:-:S05]  /*0f30*/  CS2R.32 R3, SR_CgaSize ;  /* 0x0000000000037805 */ /* 0x000fca0000008a00 */
[----:B------:R-:W-:-:S05]  /*0f40*/  IMAD R3, R3, -0xa0, RZ ;  /* 0xffffff6003037824 */ /* 0x000fca00078e02ff */
[----:B------:R-:W-:-:S14]  /*0f50*/  R2UR UR7, R3 ;  /* 0x00000000030772ca */ /* 0x000fdc00000e0000 */
[----:B------:R-:W4:Y:S01]  /*0f60*/  LDCU UR7, c[0x0][UR7+0x2a0] ;  /* 0x00005400070777ac */ /* 0x000f220008000800 */
[----:B------:R-:W-:Y:S01]  /*0f70*/  I2FP.F32.U32 R3, UR9 ;  /* 0x0000000900037c45 */ /* 0x000fe20008201000 */
[----:B------:R-:W2:Y:S01]  /*0f80*/  LDCU UR23, c[0x0][0xb24] ;  /* 0x00016480ff1777ac */ /* 0x000ea20008000800 */
[----:B-----5:R-:W-:-:S04]  /*0f90*/  FMUL R0, R0, UR5 ;  /* 0x0000000500007c20 */ /* 0x020fc80008400000 */
[----:B------:R1:W5:Y:S01]  /*0fa0*/  F2I.U32.TRUNC.NTZ R2, R0 ;  /* 0x0000000000027305 */ /* 0x000362000020f000 */
[----:B--2---:R-:W-:Y:S01]  /*0fb0*/  UISETP.GE.AND UP0, UPT, UR23, 0x1, UPT ;  /* 0x000000011700788c */ /* 0x004fe2000bf06270 */
[----:B-1----:R-:W-:Y:S01]  /*0fc0*/  FMUL R0, R3, UR4 ;  /* 0x0000000403007c20 */ /* 0x002fe20008400000 */
[----:B-----5:R-:W-:-:S05]  /*0fd0*/  R2UR UR4, R2 ;  /* 0x00000000020472ca */ /* 0x020fca00000e0000 */
[----:B------:R-:W1:Y:S08]  /*0fe0*/  F2I.U32.TRUNC.NTZ R0, R0 ;  /* 0x0000000000007305 */ /* 0x000e70000020f000 */
[----:B------:R-:W-:-:S04]  /*0ff0*/  UIADD3 UR5, UPT, UPT, -UR4, URZ, URZ ;  /* 0x000000ff04057290 */ /* 0x000fc8000fffe1ff */
[----:B----4-:R-:W-:Y:S01]  /*1000*/  UIMAD UR5, UR7, UR5, UR10 ;  /* 0x00000005070572a4 */ /* 0x010fe2000f8e020a */
[----:B-1----:R-:W-:-:S05]  /*1010*/  R2UR UR6, R0 ;  /* 0x00000000000672ca */ /* 0x002fca00000e0000 */
[----:B------:R-:W-:-:S08]  /*1020*/  IMAD.U32 R2, RZ, RZ, UR5 ;  /* 0x00000005ff027e24 */ /* 0x000fd0000f8e00ff */
[----:B------:R-:W-:-:S04]  /*1030*/  UIADD3 UR4, UPT, UPT, -UR6, URZ, URZ ;  /* 0x000000ff06047290 */ /* 0x000fc8000fffe1ff */
[----:B---3--:R-:W-:-:S06]  /*1040*/  UIMAD UR4, UR8, UR4, UR9 ;  /* 0x00000004080472a4 */ /* 0x008fcc000f8e0209 */
[----:B------:R-:W-:-:S05]  /*1050*/  IMAD.U32 R0, RZ, RZ, UR4 ;  /* 0x00000004ff007e24 */ /* 0x000fca000f8e00ff */
[----:B------:R1:W-:Y:S04]  /*1060*/  STL [R1], R0 ;  /* 0x0000000001007387 */ /* 0x0003e80000100800 */
[----:B------:R1:W-:Y:S01]  /*1070*/  STL [R1+0x4], R2 ;  /* 0x0000040201007387 */ /* 0x0003e20000100800 */
[----:B------:R-:W-:Y:S06]  /*1080*/  BAR.SYNC.DEFER_BLOCKING 0x0 ;  /* 0x0000000000007b1d */ /* 0x000fec0000010000 */
[----:B------:R-:W-:Y:S05]  /*1090*/  BRA.U !UP0, `(.L_x_16) ;  /* 0x0000000108e47547 */ /* 0x000fea000b800000 */
[----:B------:R-:W2:Y:S01]  /*10a0*/  LDCU.128 UR12, c[0x0][0xb10] ;  /* 0x00016200ff0c77ac */ /* 0x000ea20008000c00 */
[----:B------:R-:W-:Y:S02]  /*10b0*/  R2UR UR26, R243 ;  /* 0x00000000f31a72ca */ /* 0x000fe400000e0000 */
[----:B------:R-:W-:Y:S01]  /*10c0*/  R2UR UR25, R244 ;  /* 0x00000000f41972ca */ /* 0x000fe200000e0000 */
[----:B------:R-:W3:Y:S01]  /*10d0*/  LDCU UR6, c[0x0][0x370] ;  /* 0x00006e00ff0677ac */ /* 0x000ee20008000800 */
[----:B------:R-:W4:Y:S01]  /*10e0*/  LDCU UR5, c[0x0][0x374] ;  /* 0x00006e80ff0577ac */ /* 0x000f220008000800 */
[----:B------:R-:W5:Y:S01]  /*10f0*/  LDCU UR24, c[0x0][0xb0c] ;  /* 0x00016180ff1877ac */ /* 0x000f620008000800 */
[----:B------:R-:W1:Y:S01]  /*1100*/  LDCU UR4, c[0x0][0xb20] ;  /* 0x00016400ff0477ac */ /* 0x000e620008000800 */
[----:B------:R-:W1:Y:S01]  /*1110*/  LDCU.64 UR8, c[0x0][0xb28] ;  /* 0x00016500ff0877ac */ /* 0x000e620008000a00 */
[----:B--2---:R-:W-:Y:S02]  /*1120*/  UISETP.NE.AND UP0, UPT, UR14, 0x1, UPT ;  /* 0x000000010e00788c */ /* 0x004fe4000bf05270 */
[----:B----4-:R-:W-:-:S02]  /*1130*/  UIMAD.WIDE.U32 UR10, UR5, UR15, URZ ;  /* 0x0000000f050a72a5 */ /* 0x010fc4000f8e00ff */
[----:B---3--:R-:W-:Y:S02]  /*1140*/  UIMAD.WIDE.U32 UR18, UR6, UR12, URZ ;  /* 0x0000000c061272a5 */ /* 0x008fe4000f8e00ff */
[----:B-----5:R-:W-:Y:S02]  /*1150*/  UISETP.NE.AND UP1, UPT, UR24, 0x1, UPT ;  /* 0x000000011800788c */ /* 0x020fe4000bf25270 */
[----:B------:R-:W-:Y:S01]  /*1160*/  UISETP.NE.AND UP4, UPT, UR23, 0x1, UPT ;  /* 0x000000011700788c */ /* 0x000fe2000bf85270 */
[----:B------:R-:W-:Y:S02]  /*1170*/  UMOV UR10, UR11 ;  /* 0x0000000b000a7c82 */ /* 0x000fe40008000000 */
[----:B------:R-:W-:Y:S01]  /*1180*/  UMOV UR18, UR19 ;  /* 0x0000001300127c82 */ /* 0x000fe20008000000 */
[----:B-1----:R-:W-:Y:S02]  /*1190*/  @UP0 USHF.R.U32.HI UR5, URZ, UR4, UR10 ;  /* 0x00000004ff050299 */ /* 0x002fe4000801160a */
[----:B------:R-:W-:-:S02]  /*11a0*/  UIMAD.WIDE.U32 UR20, UR26, UR15, URZ ;  /* 0x0000000f1a1472a5 */ /* 0x000fc4000f8e00ff */
[----:B------:R-:W-:Y:S02]  /*11b0*/  UIMAD.WIDE.U32 UR10, UR5, UR8, URZ ;  /* 0x00000008050a72a5 */ /* 0x000fe4000f8e00ff */
[----:B------:R-:W-:Y:S02]  /*11c0*/  @UP1 USHF.R.U32.HI UR6, URZ, UR13, UR18 ;  /* 0x0000000dff061299 */ /* 0x000fe40008011612 */
[----:B------:R-:W-:Y:S02]  /*11d0*/  UIMAD.WIDE.U32 UR16, UR25, UR12, URZ ;  /* 0x0000000c191072a5 */ /* 0x000fe4000f8e00ff */
[----:B------:R-:W-:Y:S01]  /*11e0*/  UIMAD.WIDE.U32 UR18, UR6, UR8, URZ ;  /* 0x00000008061272a5 */ /* 0x000fe2000f8e00ff */
[----:B------:R-:W-:Y:S01]  /*11f0*/  UMOV UR20, UR21 ;  /* 0x0000001500147c82 */ /* 0x000fe20008000000 */
[----:B------:R-:W-:Y:S01]  /*1200*/  UMOV UR10, UR11 ;  /* 0x0000000b000a7c82 */ /* 0x000fe20008000000 */
[----:B------:R-:W-:Y:S02]  /*1210*/  USHF.R.U32.HI UR20, URZ, UR4, UR20 ;  /* 0x00000004ff147299 */ /* 0x000fe40008011614 */
[----:B------:R-:W-:-:S02]  /*1220*/  @UP4 USHF.R.U32.HI UR5, URZ, UR9, UR10 ;  /* 0x00000009ff054299 */ /* 0x000fc4000801160a */
[----:B------:R-:W-:Y:S01]  /*1230*/  UMOV UR7, UR19 ;  /* 0x0000001300077c82 */ /* 0x000fe20008000000 */
[----:B------:R-:W-:Y:S01]  /*1240*/  UMOV UR16, UR17 ;  /* 0x0000001100107c82 */ /* 0x000fe20008000000 */
[----:B------:R-:W-:Y:S02]  /*1250*/  @UP4 USHF.R.U32.HI UR6, URZ, UR9, UR7 ;  /* 0x00000009ff064299 */ /* 0x000fe40008011607 */
[----:B------:R-:W-:Y:S02]  /*1260*/  USHF.R.U32.HI UR13, URZ, UR13, UR16 ;  /* 0x0000000dff0d7299 */ /* 0x000fe40008011610 */
[----:B------:R-:W-:Y:S02]  /*1270*/  USEL UR4, UR26, UR20, !UP0 ;  /* 0x000000141a047287 */ /* 0x000fe4000c000000 */
[----:B------:R-:W-:Y:S02]  /*1280*/  UIMAD UR7, UR5, UR23, URZ ;  /* 0x00000017050772a4 */ /* 0x000fe4000f8e02ff */
[----:B------:R-:W-:-:S02]  /*1290*/  USEL UR5, UR25, UR13, !UP1 ;  /* 0x0000000d19057287 */ /* 0x000fc4000c800000 */
[----:B------:R-:W-:Y:S02]  /*12a0*/  UIMAD UR12, UR6, UR23, URZ ;  /* 0x00000017060c72a4 */ /* 0x000fe4000f8e02ff */
[----:B------:R-:W-:Y:S02]  /*12b0*/  UISETP.GE.AND UP0, UPT, UR4, UR7, UPT ;  /* 0x000000070400728c */ /* 0x000fe4000bf06270 */
[----:B------:R-:W-:Y:S02]  /*12c0*/  UIMAD.WIDE.U32 UR10, UR4, UR8, URZ ;  /* 0x00000008040a72a5 */ /* 0x000fe4000f8e00ff */
[----:B------:R-:W-:Y:S02]  /*12d0*/  UISETP.GE.OR UP0, UPT, UR5, UR12, UP0 ;  /* 0x0000000c0500728c */ /* 0x000fe40008706670 */
[----:B------:R-:W-:Y:S02]  /*12e0*/  UIMAD.WIDE.U32 UR12, UR5, UR8, URZ ;  /* 0x00000008050c72a5 */ /* 0x000fe4000f8e00ff */
[----:B------:R-:W-:Y:S01]  /*12f0*/  UIADD3 UR10, UPT, UPT, -UR4, URZ, URZ ;  /* 0x000000ff040a7290 */ /* 0x000fe2000fffe1ff */
[----:B------:R-:W-:Y:S01]  /*1300*/  UMOV UR8, UR11 ;  /* 0x0000000b00087c82 */ /* 0x000fe20008000000 */
[----:B------:R-:W-:-:S02]  /*1310*/  UIADD3 UR11, UPT, UPT, -UR5, URZ, URZ ;  /* 0x000000ff050b7290 */ /* 0x000fc4000fffe1ff */
[----:B------:R-:W-:-:S03]  /*1320*/  USHF.R.U32.HI UR8, URZ, UR9, UR8 ;  /* 0x00000009ff087299 */ /* 0x000fc60008011608 */
[----:B------:R-:W-:Y:S01]  /*1330*/  @!UP0 UMOV UR7, UR13 ;  /* 0x0000000d00078c82 */ /* 0x000fe20008000000 */
[----:B------:R-:W-:Y:S02]  /*1340*/  UIMAD UR10, UR14, UR10, UR26 ;  /* 0x0000000a0e0a72a4 */ /* 0x000fe4000f8e021a */
[----:B------:R-:W-:Y:S02]  /*1350*/  USEL UR8, UR4, UR8, !UP4 ;  /* 0x0000000804087287 */ /* 0x000fe4000e000000 */
[----:B------:R-:W-:Y:S02]  /*1360*/  @!UP0 USHF.R.U32.HI UR7, URZ, UR9, UR7 ;  /* 0x00000009ff078299 */ /* 0x000fe40008011607 */
[----:B------:R-:W-:Y:S02]  /*1370*/  UIADD3 UR9, UPT, UPT, -UR8, URZ, URZ ;  /* 0x000000ff08097290 */ /* 0x000fe4000fffe1ff */
[----:B------:R-:W-:Y:S02]  /*1380*/  @!UP0 USEL UR7, UR5, UR7, !UP4 ;  /* 0x0000000705078287 */ /* 0x000fe4000e000000 */
[----:B------:R-:W-:-:S02]  /*1390*/  UIMAD UR9, UR23, UR9, UR4 ;  /* 0x00000009170972a4 */ /* 0x000fc4000f8e0204 */
[----:B------:R-:W-:Y:S02]  /*13a0*/  @!UP0 UIADD3 UR8, UPT, UPT, UR8, -UR7, URZ ;  /* 0x8000000708088290 */ /* 0x000fe4000fffe0ff */
[----:B------:R-:W-:Y:S02]  /*13b0*/  @!UP0 UIMAD UR7, UR9, UR6, UR7 ;  /* 0x00000006090782a4 */ /* 0x000fe4000f8e0207 */
[----:B------:R-:W-:Y:S02]  /*13c0*/  @!UP0 UIMAD UR4, UR8, UR23, UR5 ;  /* 0x00000017080482a4 */ /* 0x000fe4000f8e0205 */
[----:B------:R-:W-:Y:S02]  /*13d0*/  UIMAD UR6, UR24, UR11, UR25 ;  /* 0x0000000b180672a4 */ /* 0x000fe4000f8e0219 */
[----:B------:R-:W-:Y:S01]  /*13e0*/  UIMAD UR8, UR4, UR14, UR10 ;  /* 0x0000000e040872a4 */ /* 0x000fe2000f8e020a */
[----:B------:R-:W-:Y:S02]  /*13f0*/  @!UP0 UMOV UR5, UR7 ;  /* 0x0000000700058c82 */ /* 0x000fe40008000000 */
[----:B------:R-:W-:-:S03]  /*1400*/  UIMAD UR4, UR5, UR24, UR6 ;  /* 0x00000018050472a4 */ /* 0x000fc6000f8e0206 */
[----:B------:R-:W-:-:S03]  /*1410*/  IMAD.U32 R243, RZ, RZ, UR8 ;  /* 0x00000008fff37e24 */ /* 0x000fc6000f8e00ff */
[----:B------:R-:W-:-:S07]  /*1420*/  IMAD.U32 R244, RZ, RZ, UR4 ;  /* 0x00000004fff47e24 */ /* 0x000fce000f8e00ff */
.L_x_16:
[----:B------:R-:W2:Y:S01]  /*1430*/  LDCU UR4, c[0x0][0xb30] ;  /* 0x00016600ff0477ac */ /* 0x000ea20008000800 */
[----:B------:R-:W3:Y:S01]  /*1440*/  S2UR UR5, SR_CgaCtaId ;  /* 0x00000000000579c3 */ /* 0x000ee20000008800 */
[----:B--2---:R-:W-:-:S09]  /*1450*/  UISETP.NE.AND UP0, UPT, UR4, 0x1, UPT ;  /* 0x000000010400788c */ /* 0x004fd2000bf05270 */
[----:B---3--:R-:W-:Y:S05]  /*1460*/  BRA.U UP0, `(.L_x_17) ;  /* 0x0000000100547547 */ /* 0x008fea000b800000 */
[----:B------:R-:W2:Y:S01]  /*1470*/  LDCU.128 UR12, c[0x0][0xb10] ;  /* 0x00016200ff0c77ac */ /* 0x000ea20008000c00 */
[----:B------:R-:W-:Y:S02]  /*1480*/  R2UR UR17, R243 ;  /* 0x00000000f31172ca */ /* 0x000fe400000e0000 */
[----:B------:R-:W-:Y:S01]  /*1490*/  R2UR UR16, R244 ;  /* 0x00000000f41072ca */ /* 0x000fe200000e0000 */
[----:B------:R-:W3:Y:S01]  /*14a0*/  LDCU UR10, c[0x0][0xb0c] ;  /* 0x00016180ff0a77ac */ /* 0x000ee20008000800 */
[----:B------:R-:W4:Y:S11]  /*14b0*/  LDCU UR11, c[0x0][0xb20] ;  /* 0x00016400ff0b77ac */ /* 0x000f360008000800 */
[----:B--2---:R-:W-:-:S02]  /*14c0*/  UIMAD.WIDE.U32 UR8, UR16, UR12, URZ ;  /* 0x0000000c100872a5 */ /* 0x004fc4000f8e00ff */
[----:B------:R-:W-:Y:S02]  /*14d0*/  UIMAD.WIDE.U32 UR6, UR17, UR15, URZ ;  /* 0x0000000f110672a5 */ /* 0x000fe4000f8e00ff */
[----:B---3--:R-:W-:Y:S02]  /*14e0*/  UISETP.NE.AND UP1, UPT, UR10, 0x1, UPT ;  /* 0x000000010a00788c */ /* 0x008fe4000bf25270 */
[----:B------:R-:W-:Y:S01]  /*14f0*/  UISETP.NE.AND UP0, UPT, UR14, 0x1, UPT ;  /* 0x000000010e00788c */ /* 0x000fe2000bf05270 */
[----:B------:R-:W-:Y:S02]  /*1500*/  UMOV UR8, UR9 ;  /* 0x0000000900087c82 */ /* 0x000fe40008000000 */
[----:B------:R-:W-:Y:S01]  /*1510*/  UMOV UR4, UR7 ;  /* 0x0000000700047c82 */ /* 0x000fe20008000000 */
[----:B------:R-:W-:Y:S02]  /*1520*/  USHF.R.U32.HI UR8, URZ, UR13, UR8 ;  /* 0x0000000dff087299 */ /* 0x000fe40008011608 */
[----:B----4-:R-:W-:-:S02]  /*1530*/  USHF.R.U32.HI UR4, URZ, UR11, UR4 ;  /* 0x0000000bff047299 */ /* 0x010fc40008011604 */
[----:B------:R-:W-:Y:S02]  /*1540*/  USEL UR6, UR16, UR8, !UP1 ;  /* 0x0000000810067287 */ /* 0x000fe4000c800000 */
[----:B------:R-:W-:-:S04]  /*1550*/  USEL UR4, UR17, UR4, !UP0 ;  /* 0x0000000411047287 */ /* 0x000fc8000c000000 */
[----:B------:R-:W-:Y:S02]  /*1560*/  UIADD3 UR7, UPT, UPT, UR6, -UR4, URZ ;  /* 0x8000000406077290 */ /* 0x000fe4000fffe0ff */
[----:B------:R-:W-:Y:S02]  /*1570*/  UIADD3 UR4, UPT, UPT, -UR6, UR4, URZ ;  /* 0x0000000406047290 */ /* 0x000fe4000fffe1ff */
[----:B------:R-:W-:Y:S02]  /*1580*/  UIMAD UR17, UR7, UR14, UR17 ;  /* 0x0000000e071172a4 */ /* 0x000fe4000f8e0211 */
[----:B------:R-:W-:-:S04]  /*1590*/  UIMAD UR16, UR4, UR10, UR16 ;  /* 0x0000000a041072a4 */ /* 0x000fc8000f8e0210 */
[----:B------:R-:W-:Y:S02]  /*15a0*/  IMAD.U32 R243, RZ, RZ, UR17 ;  /* 0x00000011fff37e24 */ /* 0x000fe4000f8e00ff */
[----:B------:R-:W-:-:S07]  /*15b0*/  IMAD.U32 R244, RZ, RZ, UR16 ;  /* 0x00000010fff47e24 */ /* 0x000fce000f8e00ff */
.L_x_17:
[----:B------:R-:W-:Y:S01]  /*15c0*/  BAR.SYNC.DEFER_BLOCKING 0x0 ;  /* 0x0000000000007b1d */ /* 0x000fe20000010000 */
[----:B------:R-:W-:Y:S01]  /*15d0*/  UISETP.NE.AND UP0, UPT, UR22, 0x2, UPT ;  /* 0x000000021600788c */ /* 0x000fe2000bf05270 */
[----:B------:R-:W-:Y:S02]  /*15e0*/  ISETP.NE.OR P3, PT, R4, 0x2, !P3 ;  /* 0x000000020400780c */ /* 0x000fe40005f65670 */
[----:B------:R-:W-:Y:S02]  /*15f0*/  LOP3.LUT R14, R6, 0x1f, RZ, 0xc0, !PT ;  /* 0x0000001f060e7812 */ /* 0x000fe400078ec0ff */
[----:B------:R-:W2:Y:S04]  /*1600*/  LDCU UR15, c[0x0][0xb24] ;  /* 0x00016480ff0f77ac */ /* 0x000ea80008000800 */
[----:B------:R-:W-:Y:S05]  /*1610*/  BRA.U UP0, `(.L_x_18) ;  /* 0x0000001500847547 */ /* 0x000fea000b800000 */
[----:B------:R-:W3:Y:S01]  /*1620*/  LDCU UR7, c[0x0][0x38c] ;  /* 0x00007180ff0777ac */ /* 0x000ee20008000800 */
[----:B------:R-:W-:Y:S01]  /*1630*/  PLOP3.LUT P1, PT, PT, PT, UP3, 0x80, 0x8 ;  /* 0x000000000008781c */ /* 0x000fe20003f2f038 */
[----:B------:R-:W-:Y:S01]  /*1640*/  HFMA2 R12, -RZ, RZ, 0, 0 ;  /* 0x00000000ff0c7431 */ /* 0x000fe200000001ff */
[----:B------:R-:W-:Y:S01]  /*1650*/  ISETP.EQ.OR P2, PT, R14, RZ, P3 ;  /* 0x000000ff0e00720c */ /* 0x000fe20001f42670 */
[----:B-1----:R-:W-:Y:S01]  /*1660*/  IMAD.MOV.U32 R0, RZ, RZ, 0x1 ;  /* 0x00000001ff007424 */ /* 0x002fe200078e00ff */
[----:B------:R-:W-:Y:S01]  /*1670*/  PLOP3.LUT P1, PT, P1, PT, PT, 0x8, 0x80 ;  /* 0x000000000080781c */ /* 0x000fe20000f2e170 */
[----:B------:R-:W-:Y:S01]  /*1680*/  IMAD.MOV.U32 R9, RZ, RZ, RZ ;  /* 0x000000ffff097224 */ /* 0x000fe200078e00ff */
[----:B------:R-:W-:Y:S01]  /*1690*/  MOV R11, 0x1 ;  /* 0x00000001000b7802 */ /* 0x000fe20000000f00 */
[----:B------:R-:W-:Y:S01]  /*16a0*/  IMAD.MOV.U32 R10, RZ, RZ, RZ ;  /* 0x000000ffff0a7224 */ /* 0x000fe200078e00ff */
[----:B------:R-:W1:Y:S01]  /*16b0*/  LDCU UR40, c[0x0][0x370] ;  /* 0x00006e00ff2877ac */ /* 0x000e620008000800 */
[----:B------:R-:W4:Y:S01]  /*16c0*/  LDCU.64 UR26, c[0x0][0x348] ;  /* 0x00006900ff1a77ac */ /* 0x000f220008000a00 */
[----:B------:R-:W1:Y:S01]  /*16d0*/  LDCU UR39, c[0x0][0x374] ;  /* 0x00006e80ff2777ac */ /* 0x000e620008000800 */
[----:B---3--:R-:W-:-:S02]  /*16e0*/  UIADD3 UR6, UPT, UPT, UR7, 0x3f, URZ ;  /* 0x0000003f07067890 */ /* 0x008fc4000fffe0ff */
[----:B------:R-:W-:Y:S02]  /*16f0*/  UIADD3 UR44, UPT, UPT, UR7, 0x7e, URZ ;  /* 0x0000007e072c7890 */ /* 0x000fe4000fffe0ff */
[----:B------:R-:W-:-:S04]  /*1700*/  USHF.R.S32.HI UR4, URZ, 0x1f, UR6 ;  /* 0x0000001fff047899 */ /* 0x000fc80008011406 */
[----:B------:R-:W-:Y:S02]  /*1710*/  ULEA.HI UR4, UR4, UR6, URZ, 0x6 ;  /* 0x0000000604047291 */ /* 0x000fe4000f8f30ff */
[----:B------:R-:W-:Y:S02]  /*1720*/  UIADD3 UR6, UPT, UPT, UR7, -0x1, URZ ;  /* 0xffffffff07067890 */ /* 0x000fe4000fffe0ff */
[----:B------:R-:W-:Y:S02]  /*1730*/  USHF.R.S32.HI UR42, URZ, 0x6, UR4 ;  /* 0x00000006ff2a7899 */ /* 0x000fe40008011404 */
[----:B------:R-:W-:Y:S02]  /*1740*/  UISETP.GE.U32.AND UP1, UPT, UR6, -0x7f, UPT ;  /* 0xffffff810600788c */ /* 0x000fe4000bf26070 */
[----:B------:R-:W-:Y:S01]  /*1750*/  UISETP.LT.U32.AND UP0, UPT, UR42, 0xa, UPT ;  /* 0x0000000a2a00788c */ /* 0x000fe2000bf01070 */
[----:B------:R-:W-:-:S03]  /*1760*/  UMOV UR7, URZ ;  /* 0x000000ff00077c82 */ /* 0x000fc60008000000 */
[----:B------:R-:W-:-:S04]  /*1770*/  USEL UR41, UR42, 0xa, UP0 ;  /* 0x0000000a2a297887 */ /* 0x000fc80008000000 */
[----:B------:R-:W-:Y:S02]  /*1780*/  UIADD3 UR21, UPT, UPT, UR41, -0x1, URZ ;  /* 0xffffffff29157890 */ /* 0x000fe4000fffe0ff */
[----:B------:R-:W-:Y:S02]  /*1790*/  @UP1 UIADD3 UR21, UPT, UPT, UR41, URZ, URZ ;  /* 0x000000ff29151290 */ /* 0x000fe4000fffe0ff */
[----:B------:R-:W-:Y:S02]  /*17a0*/  UIADD3 UR43, UPT, UPT, UR42, -UR41, URZ ;  /* 0x800000292a2b7290 */ /* 0x000fe4000fffe0ff */
[----:B-1--4-:R-:W-:-:S12]  /*17b0*/  UIADD3 UR21, UPT, UPT, UR21, 0x1, URZ ;  /* 0x0000000115157890 */ /* 0x012fd8000fffe0ff */
.L_x_36:
[----:B------:R-:W-:Y:S01]  /*17c0*/  UISETP.NE.AND UP0, UPT, UR5, URZ, UPT ;  /* 0x000000ff0500728c */ /* 0x000fe2000bf05270 */
[----:B------:R-:W1:Y:S08]  /*17d0*/  S2UR UR5, SR_CgaCtaId ;  /* 0x00000000000579c3 */ /* 0x000e700000008800 */
[----:B------:R-:W-:Y:S05]  /*17e0*/  BRA.U UP0, `(.L_x_19) ;  /* 0x0000000100347547 */ /* 0x000fea000b800000 */
[----:B------:R-:W3:Y:S01]  /*17f0*/  S2R R2, SR_CgaCtaId ;  /* 0x0000000000027919 */ /* 0x000ee20000008800 */
[----:B------:R-:W-:-:S04]  /*1800*/  MOV R3, 0x400 ;  /* 0x0000040000037802 */ /* 0x000fc80000000f00 */
[----:B---3--:R-:W-:Y:S02]  /*1810*/  LEA R2, R2, R3, 0x18 ;  /* 0x0000000302027211 */ /* 0x008fe400078ec0ff */
[----:B------:R-:W-:-:S03]  /*1820*/  SHF.L.U32 R3, R11, 0x1f, RZ ;  /* 0x0000001f0b037819 */ /* 0x000fc600000006ff */
[----:B------:R-:W-:-:S04]  /*1830*/  IMAD R2, R10, 0x8, R2 ;  /* 0x000000080a027824 */ /* 0x000fc800078e0202 */
[----:B------:R-:W3:Y:S02]  /*1840*/  SYNCS.PHASECHK.TRANS64.TRYWAIT P0, [R2+URZ+0x130], R3 ;  /* 0x00013003020075a7 */ /* 0x000ee400080011ff */
[----:B---3--:R-:W-:Y:S05]  /*1850*/  @!P0 BRA `(.L_x_20) ;  /* 0x0000008c00608947 */ /* 0x008fea0003800000 */
.L_x_112:
[----:B------:R3:W-:Y:S02]  /*1860*/  SYNCS.ARRIVE.TRANS64.A1T0 RZ, [R2+URZ+0x120], RZ ;  /* 0x000120ff02ff79a7 */ /* 0x0007e400081000ff */
[----:B---3--:R-:W-:-:S05]  /*1870*/  VIADD R2, R10, 0x1 ;  /* 0x000000010a027836 */ /* 0x008fca0000000000 */
[----:B------:R-:W-:-:S04]  /*1880*/  ISETP.NE.AND P0, PT, R2, 0x2, PT ;  /* 0x000000020200780c */ /* 0x000fc80003f05270 */
[----:B------:R-:W-:Y:S02]  /*1890*/  SEL R3, RZ, 0x1, P0 ;  /* 0x00000001ff037807 */ /* 0x000fe40000000000 */
[----:B------:R-:W-:Y:S02]  /*18a0*/  SEL R10, R2, RZ, P0 ;  /* 0x000000ff020a7207 */ /* 0x000fe40000000000 */
[----:B------:R-:W-:-:S07]  /*18b0*/  LOP3.LUT R11, R11, R3, RZ, 0x3c, !PT ;  /* 0x000000030b0b7212 */ /* 0x000fce00078e3cff */
.L_x_19:
[----:B------:R-:W-:Y:S01]  /*18c0*/  UMOV UR4, 0x400 ;  /* 0x0000040000047882 */ /* 0x000fe20000000000 */
[----:B------:R-:W-:Y:S01]  /*18d0*/  SHF.L.U32 R2, R0, 0x1f, RZ ;  /* 0x0000001f00027819 */ /* 0x000fe200000006ff */
[----:B-1----:R-:W-:Y:S01]  /*18e0*/  ULEA UR4, UR5, UR4, 0x18 ;  /* 0x0000000405047291 */ /* 0x002fe2000f8ec0ff */
[----:B------:R-:W-:Y:S01]  /*18f0*/  R2UR UR9, R244 ;  /* 0x00000000f40972ca */ /* 0x000fe200000e0000 */
[----:B------:R-:W-:Y:S01]  /*1900*/  UISETP.GE.U32.AND UP0, UPT, UR44, 0x7f, UPT ;  /* 0x0000007f2c00788c */ /* 0x000fe2000bf06070 */
[----:B------:R-:W-:Y:S01]  /*1910*/  R2UR UR8, R243 ;  /* 0x00000000f30872ca */ /* 0x000fe200000e0000 */
[----:B------:R-:W-:Y:S01]  /*1920*/  ULEA UR6, UR7, UR4, 0x3 ;  /* 0x0000000407067291 */ /* 0x000fe2000f8e18ff */
[----:B------:R-:W-:-:S08]  /*1930*/  UMOV UR14, URZ ;  /* 0x000000ff000e7c82 */ /* 0x000fd00008000000 */
[----:B------:R1:W3:Y:S01]  /*1940*/  SYNCS.PHASECHK.TRANS64.TRYWAIT P0, [UR6+0x50], R2 ;  /* 0x00005002ff0075a7 */ /* 0x0002e20008001106 */
[----:B------:R-:W-:Y:S02]  /*1950*/  USHF.L.U32 UR35, UR9, 0x6, URZ ;  /* 0x0000000609237899 */ /* 0x000fe400080006ff */
[----:B------:R-:W-:Y:S01]  /*1960*/  UIMAD UR11, UR8, 0xf0, URZ ;  /* 0x000000f0080b78a4 */ /* 0x000fe2000f8e02ff */
[----:B------:R-:W-:Y:S11]  /*1970*/  BRA.U !UP0, `(.L_x_21) ;  /* 0x0000000108a87547 */ /* 0x000ff6000b800000 */
[----:B------:R-:W-:Y:S01]  /*1980*/  UMOV UR13, URZ ;  /* 0x000000ff000d7c82 */ /* 0x000fe20008000000 */
[----:B------:R-:W-:-:S05]  /*1990*/  UMOV UR6, UR7 ;  /* 0x0000000700067c82 */ /* 0x000fca0008000000 */
.L_x_26:
[----:B---3--:R-:W-:Y:S01]  /*19a0*/  @!P3 MOV R3, 0x4c00 ;  /* 0x00004c000003b802 */ /* 0x008fe20000000f00 */
[----:B----4-:R-:W-:Y:S01]  /*19b0*/  ULEA UR33, UR6, UR4, 0x3 ;  /* 0x0000000406217291 */ /* 0x010fe2000f8e18ff */
[----:B-1-3--:R-:W-:Y:S11]  /*19c0*/  @P0 BRA `(.L_x_22) ;  /* 0x00000000000c0947 */ /* 0x00aff60003800000 */
[----:B-1----:R-:W-:Y:S04]  /*19d0*/  SHF.L.U32 R2, R0, 0x1f, RZ ;  /* 0x0000001f00027819 */ /* 0x002fe800000006ff */
[----:B------:R-:W1:Y:S02]  /*19e0*/  SYNCS.PHASECHK.TRANS64.TRYWAIT P0, [UR33+0x50], R2 ;  /* 0x00005002ff0075a7 */ /* 0x000e640008001121 */
[----:B-1----:R-:W-:Y:S05]  /*19f0*/  @!P0 BRA `(.L_x_23) ;  /* 0x0000008c000c8947 */ /* 0x002fea0003800000 */
.L_x_22:
[----:B------:R3:W-:Y:S01]  /*1a00*/  @!P3 SYNCS.ARRIVE.TRANS64 RZ, [UR33], R3 ;  /* 0x00000003ffffb9a7 */ /* 0x0007e20008000021 */
[----:B------:R-:W-:Y:S04]  /*1a10*/  BSSY.RECONVERGENT B0, `(.L_x_24) ;  /* 0x0000003000007945 */ /* 0x000fe80003800200 */
[----:B------:R-:W-:Y:S05]  /*1a20*/  @P2 BRA `(.L_x_25) ;  /* 0x0000000000042947 */ /* 0x000fea0003800000 */
[----:B--2---:R-:W-:Y:S05]  /*1a30*/  BPT.TRAP 0x1 ;  /* 0x000000040000795c */ /* 0x004fea0000300000 */
.L_x_25:
[----:B--2---:R-:W-:Y:S05]  /*1a40*/  BSYNC.RECONVERGENT B0 ;  /* 0x0000000000007941 */ /* 0x004fea0003800200 */
.L_x_24:
[----:B------:R-:W-:Y:S02]  /*1a50*/  UIADD3 UR7, UPT, UPT, UR6, 0x1, URZ ;  /* 0x0000000106077890 */ /* 0x000fe4000fffe0ff */
[----:B------:R-:W-:Y:S02]  /*1a60*/  UIADD3 UR18, UP1, UPT, UR26, 0x80, URZ ;  /* 0x000000801a127890 */ /* 0x000fe4000ff3e0ff */
[----:B------:R-:W-:Y:S02]  /*1a70*/  UISETP.NE.AND UP0, UPT, UR7, 0xa, UPT ;  /* 0x0000000a0700788c */ /* 0x000fe4000bf05270 */
[----:B------:R-:W-:Y:S02]  /*1a80*/  ULEA UR32, UR6, UR4, 0xc ;  /* 0x0000000406207291 */ /* 0x000fe4000f8e60ff */
[----:B------:R-:W-:Y:S02]  /*1a90*/  USEL UR9, URZ, 0x1, UP0 ;  /* 0x00000001ff097887 */ /* 0x000fe40008000000 */
[----:B------:R-:W-:Y:S02]  /*1aa0*/  USEL UR7, UR7, URZ, UP0 ;  /* 0x000000ff07077287 */ /* 0x000fe40008000000 */
[----:B------:R-:W-:Y:S02]  /*1ab0*/  USHF.L.U32 UR34, UR13, 0x6, URZ ;  /* 0x000000060d227899 */ /* 0x000fe400080006ff */
[----:B------:R-:W-:Y:S01]  /*1ac0*/  ULEA UR8, UR7, UR4, 0x3 ;  /* 0x0000000407087291 */ /* 0x000fe2000f8e18ff */
[----:B------:R-:W-:Y:S01]  /*1ad0*/  LOP3.LUT R0, R0, UR9, RZ, 0x3c, !PT ;  /* 0x0000000900007c12 */ /* 0x000fe2000f8e3cff */
[----:B------:R-:W-:Y:S02]  /*1ae0*/  UIADD3.X UR19, UPT, UPT, URZ, UR27, URZ, UP1, !UPT ;  /* 0x0000001bff137290 */ /* 0x000fe40008ffe4ff */
[----:B------:R-:W-:Y:S01]  /*1af0*/  UIADD3 UR32, UPT, UPT, UR32, 0x7a00, URZ ;  /* 0x00007a0020207890 */ /* 0x000fe2000fffe0ff */
[----:B-1----:R-:W-:Y:S01]  /*1b00*/  SHF.L.U32 R2, R0, 0x1f, RZ ;  /* 0x0000001f00027819 */ /* 0x002fe200000006ff */
[----:B------:R-:W-:Y:S02]  /*1b10*/  UIADD3 UR16, UP0, UPT, UR26, 0x180, URZ ;  /* 0x000001801a107890 */ /* 0x000fe4000ff1e0ff */
[----:B------:R-:W-:Y:S01]  /*1b20*/  UIADD3 UR13, UPT, UPT, UR13, 0x1, URZ ;  /* 0x000000010d0d7890 */ /* 0x000fe2000fffe0ff */
[----:B------:R4:W1:Y:S01]  /*1b30*/  SYNCS.PHASECHK.TRANS64.TRYWAIT P0, [UR8+0x50], R2 ;  /* 0x00005002ff0075a7 */ /* 0x0008620008001108 */
[----:B------:R-:W-:Y:S01]  /*1b40*/  UIMAD UR8, UR6, 0x3c00, UR4 ;  /* 0x00003c00060878a4 */ /* 0x000fe2000f8e0204 */
[----:B------:R-:W-:Y:S01]  /*1b50*/  UMOV UR22, 0x0 ;  /* 0x0000000000167882 */ /* 0x000fe20000000000 */
[----:B------:R-:W-:Y:S02]  /*1b60*/  UMOV UR23, 0x10000000 ;  /* 0x1000000000177882 */ /* 0x000fe40000000000 */
[----:B------:R-:W-:Y:S01]  /*1b70*/  UIADD3 UR8, UPT, UPT, UR8, 0x11a00, URZ ;  /* 0x00011a0008087890 */ /* 0x000fe2000fffe0ff */
[----:B------:R4:W-:Y:S01]  /*1b80*/  UTMALDG.3D [UR32], [UR18], desc[UR22] ;  /* 0x00001620120075b4 */ /* 0x0009e20008011000 */
[----:B------:R-:W-:Y:S01]  /*1b90*/  UIADD3.X UR17, UPT, UPT, URZ, UR27, URZ, UP0, !UPT ;  /* 0x0000001bff117290 */ /* 0x000fe200087fe4ff */
[----:B------:R-:W-:Y:S01]  /*1ba0*/  UMOV UR12, UR36 ;  /* 0x00000024000c7c82 */ /* 0x000fe20008000000 */
[----:B------:R-:W-:Y:S01]  /*1bb0*/  UMOV UR9, UR33 ;  /* 0x0000002100097c82 */ /* 0x000fe20008000000 */
[----:B------:R-:W-:Y:S01]  /*1bc0*/  UMOV UR10, UR34 ;  /* 0x00000022000a7c82 */ /* 0x000fe20008000000 */
[----:B------:R-:W-:Y:S01]  /*1bd0*/  UISETP.NE.AND UP0, UPT, UR13, UR21, UPT ;  /* 0x000000150d00728c */ /* 0x000fe2000bf05270 */
[----:B------:R-:W-:Y:S01]  /*1be0*/  UMOV UR14, UR21 ;  /* 0x00000015000e7c82 */ /* 0x000fe20008000000 */
[----:B------:R-:W-:Y:S03]  /*1bf0*/  UMOV UR6, UR7 ;  /* 0x0000000700067c82 */ /* 0x000fe60008000000 */
[----:B------:R4:W-:Y:S04]  /*1c00*/  UTMALDG.3D [UR8], [UR16], desc[UR22] ;  /* 0x00001608100075b4 */ /* 0x0009e80008011000 */
[----:B------:R-:W-:Y:S05]  /*1c10*/  BRA.U UP0, `(.L_x_26) ;  /* 0xfffffffd00607547 */ /* 0x000fea000b83ffff */
.L_x_21:
[----:B------:R-:W-:Y:S01]  /*1c20*/  ULEA UR6, UR7, UR4, 0x3 ;  /* 0x0000000407067291 */ /* 0x000fe2000f8e18ff */
[----:B-1--4-:R-:W-:Y:S01]  /*1c30*/  SHF.L.U32 R2, R0, 0x1f, RZ ;  /* 0x0000001f00027819 */ /* 0x012fe200000006ff */
[----:B------:R-:W-:Y:S01]  /*1c40*/  @!P1 SYNCS.ARRIVE.TRANS64.A1T0 RZ, [UR4+0xb8], RZ ;  /* 0x0000b8ffffff99a7 */ /* 0x000fe20008100004 */
[----:B------:R-:W-:-:S06]  /*1c50*/  UISETP.GT.AND UP0, UPT, UR42, UR41, UPT ;  /* 0x000000292a00728c */ /* 0x000fcc000bf04270 */
[----:B---3--:R1:W3:Y:S03]  /*1c60*/  SYNCS.PHASECHK.TRANS64.TRYWAIT P0, [UR6+0x50], R2 ;  /* 0x00005002ff0075a7 */ /* 0x0082e60008001106 */
[----:B------:R-:W-:Y:S05]  /*1c70*/  BRA.U !UP0, `(.L_x_27) ;  /* 0x0000000108ac7547 */ /* 0x000fea000b800000 */
[----:B------:R-:W-:Y:S01]  /*1c80*/  UIADD3 UR13, UPT, UPT, UR43, UR14, URZ ;  /* 0x0000000e2b0d7290 */ /* 0x000fe2000fffe0ff */
[----:B------:R-:W-:-:S11]  /*1c90*/  UMOV UR6, UR7 ;  /* 0x0000000700067c82 */ /* 0x000fd60008000000 */
.L_x_32:
[----:B---3--:R-:W-:Y:S01]  /*1ca0*/  @!P3 MOV R3, 0x4c00 ;  /* 0x00004c000003b802 */ /* 0x008fe20000000f00 */
[----:B----4-:R-:W-:Y:S01]  /*1cb0*/  ULEA UR17, UR6, UR4, 0x3 ;  /* 0x0000000406117291 */ /* 0x010fe2000f8e18ff */
[----:B-1-3--:R-:W-:Y:S11]  /*1cc0*/  @P0 BRA `(.L_x_28) ;  /* 0x00000000000c0947 */ /* 0x00aff60003800000 */
[----:B-1----:R-:W-:Y:S04]  /*1cd0*/  SHF.L.U32 R2, R0, 0x1f, RZ ;  /* 0x0000001f00027819 */ /* 0x002fe800000006ff */
[----:B------:R-:W1:Y:S02]  /*1ce0*/  SYNCS.PHASECHK.TRANS64.TRYWAIT P0, [UR17+0x50], R2 ;  /* 0x00005002ff0075a7 */ /* 0x000e640008001111 */
[----:B-1----:R-:W-:Y:S05]  /*1cf0*/  @!P0 BRA `(.L_x_29) ;  /* 0x0000008800648947 */ /* 0x002fea0003800000 */
.L_x_28:
[----:B------:R3:W-:Y:S01]  /*1d00*/  @!P3 SYNCS.ARRIVE.TRANS64 RZ, [UR17], R3 ;  /* 0x00000003ffffb9a7 */ /* 0x0007e20008000011 */
[----:B------:R-:W-:Y:S04]  /*1d10*/  BSSY.RECONVERGENT B0, `(.L_x_30) ;  /* 0x0000003000007945 */ /* 0x000fe80003800200 */
[----:B------:R-:W-:Y:S05]  /*1d20*/  @P2 BRA `(.L_x_31) ;  /* 0x0000000000042947 */ /* 0x000fea0003800000 */
[----:B--2---:R-:W-:Y:S05]  /*1d30*/  BPT.TRAP 0x1 ;  /* 0x000000040000795c */ /* 0x004fea0000300000 */
.L_x_31:
[----:B--2---:R-:W-:Y:S05]  /*1d40*/  BSYNC.RECONVERGENT B0 ;  /* 0x0000000000007941 */ /* 0x004fea0003800200 */
.L_x_30:
[----:B------:R-:W-:Y:S02]  /*1d50*/  UIADD3 UR7, UPT, UPT, UR6, 0x1, URZ ;  /* 0x0000000106077890 */ /* 0x000fe4000fffe0ff */
[----:B------:R-:W-:Y:S02]  /*1d60*/  ULEA UR16, UR6, UR4, 0xc ;  /* 0x0000000406107291 */ /* 0x000fe4000f8e60ff */
[----:B------:R-:W-:Y:S02]  /*1d70*/  UISETP.NE.AND UP0, UPT, UR7, 0xa, UPT ;  /* 0x0000000a0700788c */ /* 0x000fe4000bf05270 */
[----:B------:R-:W-:Y:S02]  /*1d80*/  UIADD3 UR24, UP1, UPT, UR26, 0x80, URZ ;  /* 0x000000801a187890 */ /* 0x000fe4000ff3e0ff */
[----:B------:R-:W-:Y:S02]  /*1d90*/  USEL UR9, URZ, 0x1, UP0 ;  /* 0x00000001ff097887 */ /* 0x000fe40008000000 */
[----:B------:R-:W-:Y:S02]  /*1da0*/  USEL UR7, UR7, URZ, UP0 ;  /* 0x000000ff07077287 */ /* 0x000fe40008000000 */
[----:B------:R-:W-:Y:S02]  /*1db0*/  USHF.L.U32 UR18, UR14, 0x6, URZ ;  /* 0x000000060e127899 */ /* 0x000fe400080006ff */
[----:B------:R-:W-:Y:S01]  /*1dc0*/  ULEA UR8, UR7, UR4, 0x3 ;  /* 0x0000000407087291 */ /* 0x000fe2000f8e18ff */
[----:B------:R-:W-:Y:S01]  /*1dd0*/  LOP3.LUT R0, R0, UR9, RZ, 0x3c, !PT ;  /* 0x0000000900007c12 */ /* 0x000fe2000f8e3cff */
[----:B------:R-:W-:Y:S02]  /*1de0*/  UIADD3 UR16, UPT, UPT, UR16, 0x7a00, URZ ;  /* 0x00007a0010107890 */ /* 0x000fe4000fffe0ff */
[----:B------:R-:W-:Y:S01]  /*1df0*/  UIADD3.X UR25, UPT, UPT, URZ, UR27, URZ, UP1, !UPT ;  /* 0x0000001bff197290 */ /* 0x000fe20008ffe4ff */
[----:B-1----:R-:W-:Y:S01]  /*1e00*/  SHF.L.U32 R2, R0, 0x1f, RZ ;  /* 0x0000001f00027819 */ /* 0x002fe200000006ff */
[----:B------:R-:W-:Y:S02]  /*1e10*/  UIADD3 UR22, UP0, UPT, UR26, 0x180, URZ ;  /* 0x000001801a167890 */ /* 0x000fe4000ff1e0ff */
[----:B------:R-:W-:Y:S01]  /*1e20*/  UIADD3 UR14, UPT, UPT, UR14, 0x1, URZ ;  /* 0x000000010e0e7890 */ /* 0x000fe2000fffe0ff */
[----:B------:R4:W1:Y:S01]  /*1e30*/  SYNCS.PHASECHK.TRANS64.TRYWAIT P0, [UR8+0x50], R2 ;  /* 0x00005002ff0075a7 */ /* 0x0008620008001108 */
[----:B------:R-:W-:Y:S01]  /*1e40*/  UIMAD UR8, UR6, 0x3c00, UR4 ;  /* 0x00003c00060878a4 */ /* 0x000fe2000f8e0204 */
[----:B------:R-:W-:Y:S01]  /*1e50*/  UMOV UR28, 0x0 ;  /* 0x00000000001c7882 */ /* 0x000fe20000000000 */
[----:B------:R-:W-:Y:S01]  /*1e60*/  UMOV UR29, 0x10000000 ;  /* 0x10000000001d7882 */ /* 0x000fe20000000000 */
[----:B------:R-:W-:Y:S01]  /*1e70*/  UMOV UR19, UR35 ;  /* 0x0000002300137c82 */ /* 0x000fe20008000000 */
[----:B------:R-:W-:Y:S01]  /*1e80*/  UMOV UR20, UR36 ;  /* 0x0000002400147c82 */ /* 0x000fe20008000000 */
[----:B------:R-:W-:Y:S01]  /*1e90*/  UIADD3 UR8, UPT, UPT, UR8, 0x11a00, URZ ;  /* 0x00011a0008087890 */ /* 0x000fe2000fffe0ff */
[----:B------:R4:W-:Y:S01]  /*1ea0*/  UTMALDG.3D [UR16], [UR24], desc[UR28] ;  /* 0x00001c10180075b4 */ /* 0x0009e20008011000 */
[----:B------:R-:W-:Y:S01]  /*1eb0*/  UIADD3.X UR23, UPT, UPT, URZ, UR27, URZ, UP0, !UPT ;  /* 0x0000001bff177290 */ /* 0x000fe200087fe4ff */
[----:B------:R-:W-:Y:S01]  /*1ec0*/  UMOV UR12, UR36 ;  /* 0x00000024000c7c82 */ /* 0x000fe20008000000 */
[----:B------:R-:W-:Y:S01]  /*1ed0*/  UMOV UR9, UR17 ;  /* 0x0000001100097c82 */ /* 0x000fe20008000000 */
[----:B------:R-:W-:Y:S01]  /*1ee0*/  UMOV UR10, UR18 ;  /* 0x00000012000a7c82 */ /* 0x000fe20008000000 */
[----:B------:R-:W-:Y:S01]  /*1ef0*/  UISETP.NE.AND UP0, UPT, UR14, UR13, UPT ;  /* 0x0000000d0e00728c */ /* 0x000fe2000bf05270 */
[----:B------:R-:W-:Y:S04]  /*1f00*/  UMOV UR6, UR7 ;  /* 0x0000000700067c82 */ /* 0x000fe80008000000 */
[----:B------:R4:W-:Y:S04]  /*1f10*/  UTMALDG.3D [UR8], [UR22], desc[UR28] ;  /* 0x00001c08160075b4 */ /* 0x0009e80008011000 */
[----:B------:R-:W-:Y:S05]  /*1f20*/  BRA.U UP0, `(.L_x_32) ;  /* 0xfffffffd005c7547 */ /* 0x000fea000b83ffff */
.L_x_27:
[C---:B---3--:R-:W-:Y:S01]  /*1f30*/  LEA R3, R9.reuse, UR4, 0x3 ;  /* 0x0000000409037c11 */ /* 0x048fe2000f8e18ff */
[----:B------:R-:W-:Y:S01]  /*1f40*/  NOP ;  /* 0x0000000000007918 */ /* 0x000fe20000000000 */
[----:B-1--4-:R-:W-:Y:S02]  /*1f50*/  SHF.L.U32 R2, R12, 0x1f, RZ ;  /* 0x0000001f0c027819 */ /* 0x012fe400000006ff */
[----:B------:R-:W-:Y:S02]  /*1f60*/  LEA R4, R9, UR4, 0x4 ;  /* 0x0000000409047c11 */ /* 0x000fe4000f8e20ff */
[----:B------:R-:W1:Y:S02]  /*1f70*/  SYNCS.PHASECHK.TRANS64.TRYWAIT P0, [R3+URZ+0xc0], R2 ;  /* 0x0000c002030075a7 */ /* 0x000e6400080011ff */
[----:B-1----:R-:W-:Y:S05]  /*1f80*/  @!P0 BRA `(.L_x_33) ;  /* 0x0000008400d88947 */ /* 0x002fea0003800000 */
.L_x_115:
[----:B------:R-:W3:Y:S01]  /*1f90*/  LDS.128 R4, [R4+0x150] ;  /* 0x0001500004047984 */ /* 0x000ee20000000c00 */
[----:B--2---:R-:W-:Y:S01]  /*1fa0*/  UISETP.GE.AND UP0, UPT, UR15, 0x1, UPT ;  /* 0x000000010f00788c */ /* 0x004fe2000bf06270 */
[----:B------:R-:W-:Y:S01]  /*1fb0*/  @!PT LDS RZ, [RZ] ;  /* 0x00000000fffff984 */ /* 0x000fe20000000800 */
[----:B------:R-:W-:Y:S01]  /*1fc0*/  @!PT LDS RZ, [RZ] ;  /* 0x00000000fffff984 */ /* 0x000fe20000000800 */
[----:B------:R-:W-:Y:S01]  /*1fd0*/  @!PT LDS RZ, [RZ] ;  /* 0x00000000fffff984 */ /* 0x000fe20000000800 */
[----:B------:R-:W-:Y:S01]  /*1fe0*/  @!PT LDS RZ, [RZ] ;  /* 0x00000000fffff984 */ /* 0x000fe20000000800 */
[----:B------:R2:W-:Y:S06]  /*1ff0*/  MEMBAR.ALL.CTA ;  /* 0x0000000000007992 */ /* 0x0005ec0000008000 */
[----:B--2---:R-:W2:Y:S01]  /*2000*/  FENCE.VIEW.ASYNC.S ;  /* 0x00000000000073c6 */ /* 0x004ea20000000000 */
[----:B---3--:R-:W-:-:S13]  /*2010*/  LOP3.LUT P0, RZ, R6, 0x1, RZ, 0xc0, !PT ;  /* 0x0000000106ff7812 */ /* 0x008fda000780c0ff */
[----:B--2---:R-:W-:Y:S01]  /*2020*/  VOTEU.ANY UP1, P0 ;  /* 0x0000000000ff7886 */ /* 0x004fe20000020100 */
[----:B------:R-:W-:-:S13]  /*2030*/  PLOP3.LUT P0, PT, PT, PT, UP1, 0x80, 0x8 ;  /* 0x000000000008781c */ /* 0x000fda0003f0f018 */
[----:B-1----:R-:W-:Y:S02]  /*2040*/  @P0 LOP3.LUT R2, R5, 0xffff, RZ, 0xc0, !PT ;  /* 0x0000ffff05020812 */ /* 0x002fe400078ec0ff */
[----:B------:R-:W-:Y:S02]  /*2050*/  @P0 MOV R8, R4 ;  /* 0x0000000400080202 */ /* 0x000fe40000000f00 */
[----:B------:R-:W-:Y:S01]  /*2060*/  @P0 R2UR UR8, R2 ;  /* 0x00000000020802ca */ /* 0x000fe200000e0000 */
[----:B------:R-:W-:Y:S01]  /*2070*/  VIADD R2, R3, 0xd0 ;  /* 0x000000d003027836 */ /* 0x000fe20000000000 */
[----:B------:R-:W-:Y:S02]  /*2080*/  @P0 SHF.R.U32.HI R4, RZ, 0x10, R5 ;  /* 0x00000010ff040819 */ /* 0x000fe40000011605 */
[----:B------:R-:W-:Y:S02]  /*2090*/  @P0 R2UR UR9, R8 ;  /* 0x00000000080902ca */ /* 0x000fe400000e0000 */
[----:B------:R-:W-:-:S02]  /*20a0*/  PRMT R2, RZ, 0x654, R2 ;  /* 0x00000654ff027816 */ /* 0x000fc40000000002 */
[----:B------:R-:W-:Y:S02]  /*20b0*/  @P0 R2UR UR6, R4 ;  /* 0x00000000040602ca */ /* 0x000fe400000e0000 */
[----:B------:R1:W-:Y:S03]  /*20c0*/  SYNCS.ARRIVE.TRANS64.RED.A1T0 RZ, [R2+URZ], RZ ;  /* 0x000000ff02ff79a7 */ /* 0x0003e600081004ff */
[----:B------:R-:W-:-:S04]  /*20d0*/  @UP1 UMOV UR37, UR8 ;  /* 0x0000000800251c82 */ /* 0x000fc80008000000 */
[----:B------:R-:W-:-:S04]  /*20e0*/  @UP1 UMOV UR38, UR9 ;  /* 0x0000000900261c82 */ /* 0x000fc80008000000 */
[----:B------:R-:W-:Y:S01]  /*20f0*/  @UP1 UMOV UR36, UR6 ;  /* 0x0000000600241c82 */ /* 0x000fe20008000000 */
[----:B------:R-:W-:Y:S05]  /*2100*/  BRA.U !UP0, `(.L_x_34) ;  /* 0x0000000108d47547 */ /* 0x000fea000b800000 */
[----:B------:R-:W2:Y:S01]  /*2110*/  LDCU.128 UR28, c[0x0][0xb10] ;  /* 0x00016200ff1c77ac */ /* 0x000ea20008000c00 */
[----:B------:R-:W3:Y:S01]  /*2120*/  LDCU UR14, c[0x0][0xb20] ;  /* 0x00016400ff0e77ac */ /* 0x000ee20008000800 */
[----:B------:R-:W4:Y:S01]  /*2130*/  LDCU UR20, c[0x0][0xb0c] ;  /* 0x00016180ff1477ac */ /* 0x000f220008000800 */
[----:B------:R-:W5:Y:S01]  /*2140*/  LDCU.64 UR10, c[0x0][0xb28] ;  /* 0x00016500ff0a77ac */ /* 0x000f620008000a00 */
[----:B------:R-:W-:Y:S02]  /*2150*/  UISETP.NE.AND UP3, UPT, UR15, 0x1, UPT ;  /* 0x000000010f00788c */ /* 0x000fe4000bf65270 */
[----:B--2---:R-:W-:Y:S02]  /*2160*/  UIMAD.WIDE.U32 UR8, UR39, UR31, URZ ;  /* 0x0000001f270872a5 */ /* 0x004fe4000f8e00ff */
[----:B------:R-:W-:Y:S02]  /*2170*/  UIMAD.WIDE.U32 UR12, UR40, UR28, URZ ;  /* 0x0000001c280c72a5 */ /* 0x000fe4000f8e00ff */
[----:B------:R-:W-:-:S02]  /*2180*/  UISETP.NE.AND UP0, UPT, UR30, 0x1, UPT ;  /* 0x000000011e00788c */ /* 0x000fc4000bf05270 */
[----:B------:R-:W-:Y:S01]  /*2190*/  UIMAD.WIDE.U32 UR18, UR37, UR31, URZ ;  /* 0x0000001f251272a5 */ /* 0x000fe2000f8e00ff */
[----:B------:R-:W-:Y:S02]  /*21a0*/  UMOV UR8, UR9 ;  /* 0x0000000900087c82 */ /* 0x000fe40008000000 */
[----:B------:R-:W-:Y:S01]  /*21b0*/  UMOV UR6, UR13 ;  /* 0x0000000d00067c82 */ /* 0x000fe20008000000 */
[----:B---3--:R-:W-:Y:S02]  /*21c0*/  USHF.R.U32.HI UR8, URZ, UR14, UR8 ;  /* 0x0000000eff087299 */ /* 0x008fe40008011608 */
[----:B----4-:R-:W-:Y:S02]  /*21d0*/  UISETP.NE.AND UP2, UPT, UR20, 0x1, UPT ;  /* 0x000000011400788c */ /* 0x010fe4000bf45270 */
[----:B------:R-:W-:Y:S02]  /*21e0*/  USHF.R.U32.HI UR6, URZ, UR29, UR6 ;  /* 0x0000001dff067299 */ /* 0x000fe40008011606 */
[----:B------:R-:W-:-:S02]  /*21f0*/  USEL UR8, UR39, UR8, !UP0 ;  /* 0x0000000827087287 */ /* 0x000fc4000c000000 */
[----:B------:R-:W-:Y:S02]  /*2200*/  USEL UR9, UR40, UR6, !UP2 ;  /* 0x0000000628097287 */ /* 0x000fe4000d000000 */
[----:B-----5:R-:W-:Y:S01]  /*2210*/  UIMAD.WIDE.U32 UR12, UR8, UR10, URZ ;  /* 0x0000000a080c72a5 */ /* 0x020fe2000f8e00ff */
[----:B------:R-:W-:Y:S01]  /*2220*/  UMOV UR6, UR19 ;  /* 0x0000001300067c82 */ /* 0x000fe20008000000 */
[----:B------:R-:W-:Y:S02]  /*2230*/  UIMAD.WIDE.U32 UR16, UR38, UR28, URZ ;  /* 0x0000001c261072a5 */ /* 0x000fe4000f8e00ff */
[----:B------:R-:W-:-:S03]  /*2240*/  UIMAD.WIDE.U32 UR18, UR9, UR10, URZ ;  /* 0x0000000a091272a5 */ /* 0x000fc6000f8e00ff */
[----:B------:R-:W-:Y:S01]  /*2250*/  UMOV UR12, UR13 ;  /* 0x0000000d000c7c82 */ /* 0x000fe20008000000 */
[----:B------:R-:W-:Y:S02]  /*2260*/  USHF.R.U32.HI UR6, URZ, UR14, UR6 ;  /* 0x0000000eff067299 */ /* 0x000fe40008011606 */
[----:B------:R-:W-:Y:S01]  /*2270*/  @UP3 USHF.R.U32.HI UR8, URZ, UR11, UR12 ;  /* 0x0000000bff083299 */ /* 0x000fe2000801160c */
[----:B------:R-:W-:Y:S01]  /*2280*/  UMOV UR16, UR17 ;  /* 0x0000001100107c82 */ /* 0x000fe20008000000 */
[----:B------:R-:W-:Y:S01]  /*2290*/  UMOV UR18, UR19 ;  /* 0x0000001300127c82 */ /* 0x000fe20008000000 */
[----:B------:R-:W-:Y:S02]  /*22a0*/  USHF.R.U32.HI UR29, URZ, UR29, UR16 ;  /* 0x0000001dff1d7299 */ /* 0x000fe40008011610 */
[----:B------:R-:W-:Y:S02]  /*22b0*/  USEL UR6, UR37, UR6, !UP0 ;  /* 0x0000000625067287 */ /* 0x000fe4000c000000 */
[----:B------:R-:W-:-:S02]  /*22c0*/  @UP3 USHF.R.U32.HI UR9, URZ, UR11, UR18 ;  /* 0x0000000bff093299 */ /* 0x000fc40008011612 */
[----:B------:R-:W-:Y:S02]  /*22d0*/  UIMAD UR12, UR15, UR8, URZ ;  /* 0x000000080f0c72a4 */ /* 0x000fe4000f8e02ff */
[----:B------:R-:W-:Y:S02]  /*22e0*/  USEL UR8, UR38, UR29, !UP2 ;  /* 0x0000001d26087287 */ /* 0x000fe4000d000000 */
[----:B------:R-:W-:Y:S02]  /*22f0*/  UIMAD UR14, UR15, UR9, URZ ;  /* 0x000000090f0e72a4 */ /* 0x000fe4000f8e02ff */
[----:B------:R-:W-:Y:S02]  /*2300*/  UISETP.GE.AND UP0, UPT, UR6, UR12, UPT ;  /* 0x0000000c0600728c */ /* 0x000fe4000bf06270 */
[----:B------:R-:W-:Y:S02]  /*2310*/  UIMAD.WIDE.U32 UR12, UR6, UR10, URZ ;  /* 0x0000000a060c72a5 */ /* 0x000fe4000f8e00ff */
[----:B------:R-:W-:-:S02]  /*2320*/  UISETP.GE.OR UP0, UPT, UR8, UR14, UP0 ;  /* 0x0000000e0800728c */ /* 0x000fc40008706670 */
[----:B------:R-:W-:Y:S02]  /*2330*/  UIMAD.WIDE.U32 UR16, UR8, UR10, URZ ;  /* 0x0000000a081072a5 */ /* 0x000fe4000f8e00ff */
[----:B------:R-:W-:Y:S01]  /*2340*/  UIADD3 UR14, UPT, UPT, -UR8, URZ, URZ ;  /* 0x000000ff080e7290 */ /* 0x000fe2000fffe1ff */
[----:B------:R-:W-:Y:S01]  /*2350*/  UMOV UR12, UR13 ;  /* 0x0000000d000c7c82 */ /* 0x000fe20008000000 */
[----:B------:R-:W-:Y:S02]  /*2360*/  UIADD3 UR13, UPT, UPT, -UR6, URZ, URZ ;  /* 0x000000ff060d7290 */ /* 0x000fe4000fffe1ff */
        /* <DEDUP_REMOVED lines=14> */
[----:B------:R-:W-:-:S12]  /*2450*/  UIMAD UR38, UR8, UR20, UR9 ;  /* 0x00000014082672a4 */ /* 0x000fd8000f8e0209 */
.L_x_34:
[----:B------:R-:W2:Y:S02]  /*2460*/  LDCU UR6, c[0x0][0xb30] ;  /* 0x00016600ff0677ac */ /* 0x000ea40008000800 */
[----:B--2---:R-:W-:-:S09]  /*2470*/  UISETP.NE.AND UP0, UPT, UR6, 0x1, UPT ;  /* 0x000000010600788c */ /* 0x004fd2000bf05270 */
[----:B------:R-:W-:Y:S05]  /*2480*/  BRA.U UP0, `(.L_x_35) ;  /* 0x0000000100447547 */ /* 0x000fea000b800000 */
[----:B------:R-:W2:Y:S01]  /*2490*/  LDCU.128 UR16, c[0x0][0xb10] ;  /* 0x00016200ff1077ac */ /* 0x000ea20008000c00 */
[----:B------:R-:W3:Y:S01]  /*24a0*/  LDCU UR12, c[0x0][0xb0c] ;  /* 0x00016180ff0c77ac */ /* 0x000ee20008000800 */
[----:B------:R-:W4:Y:S01]  /*24b0*/  LDCU UR13, c[0x0][0xb20] ;  /* 0x00016400ff0d77ac */ /* 0x000f220008000800 */
[----:B--2---:R-:W-:Y:S02]  /*24c0*/  UIMAD.WIDE.U32 UR10, UR38, UR16, URZ ;  /* 0x00000010260a72a5 */ /* 0x004fe4000f8e00ff */
[----:B------:R-:W-:Y:S02]  /*24d0*/  UIMAD.WIDE.U32 UR8, UR37, UR19, URZ ;  /* 0x00000013250872a5 */ /* 0x000fe4000f8e00ff */
[----:B---3--:R-:W-:Y:S02]  /*24e0*/  UISETP.NE.AND UP2, UPT, UR12, 0x1, UPT ;  /* 0x000000010c00788c */ /* 0x008fe4000bf45270 */
[----:B------:R-:W-:Y:S01]  /*24f0*/  UISETP.NE.AND UP0, UPT, UR18, 0x1, UPT ;  /* 0x000000011200788c */ /* 0x000fe2000bf05270 */
[----:B------:R-:W-:-:S02]  /*2500*/  UMOV UR10, UR11 ;  /* 0x0000000b000a7c82 */ /* 0x000fc40008000000 */
[----:B------:R-:W-:Y:S01]  /*2510*/  UMOV UR6, UR9 ;  /* 0x0000000900067c82 */ /* 0x000fe20008000000 */
[----:B------:R-:W-:Y:S02]  /*2520*/  USHF.R.U32.HI UR10, URZ, UR17, UR10 ;  /* 0x00000011ff0a7299 */ /* 0x000fe4000801160a */
[----:B----4-:R-:W-:Y:S02]  /*2530*/  USHF.R.U32.HI UR6, URZ, UR13, UR6 ;  /* 0x0000000dff067299 */ /* 0x010fe40008011606 */
[----:B------:R-:W-:Y:S02]  /*2540*/  USEL UR8, UR38, UR10, !UP2 ;  /* 0x0000000a26087287 */ /* 0x000fe4000d000000 */
[----:B------:R-:W-:-:S04]  /*2550*/  USEL UR6, UR37, UR6, !UP0 ;  /* 0x0000000625067287 */ /* 0x000fc8000c000000 */
[----:B------:R-:W-:Y:S02]  /*2560*/  UIADD3 UR9, UPT, UPT, UR8, -UR6, URZ ;  /* 0x8000000608097290 */ /* 0x000fe4000fffe0ff */
[----:B------:R-:W-:Y:S02]  /*2570*/  UIADD3 UR6, UPT, UPT, -UR8, UR6, URZ ;  /* 0x0000000608067290 */ /* 0x000fe4000fffe1ff */
[----:B------:R-:W-:Y:S02]  /*2580*/  UIMAD UR37, UR9, UR18, UR37 ;  /* 0x00000012092572a4 */ /* 0x000fe4000f8e0225 */
[----:B------:R-:W-:-:S12]  /*2590*/  UIMAD UR38, UR6, UR12, UR38 ;  /* 0x0000000c062672a4 */ /* 0x000fd8000f8e0226 */
.L_x_35:
[----:B------:R-:W2:Y:S04]  /*25a0*/  LDL R3, [R1+0x4] ;  /* 0x0000040001037983 */ /* 0x000ea80000100800 */
[----:B-1----:R-:W3:Y:S01]  /*25b0*/  LDL R2, [R1] ;  /* 0x0000000001027983 */ /* 0x002ee20000100800 */
[----:B------:R-:W-:Y:S02]  /*25c0*/  PLOP3.LUT P1, PT, PT, PT, PT, 0x80, 0x8 ;  /* 0x000000000008781c */ /* 0x000fe40003f2f070 */
[----:B--2---:R-:W-:Y:S02]  /*25d0*/  R2UR UR8, R3 ;  /* 0x00000000030872ca */ /* 0x004fe400000e0000 */
[----:B---3--:R-:W-:Y:S01]  /*25e0*/  R2UR UR6, R2 ;  /* 0x00000000020672ca */ /* 0x008fe200000e0000 */
[----:B------:R-:W-:-:S05]  /*25f0*/  VIADD R2, R9, 0x1 ;  /* 0x0000000109027836 */ /* 0x000fca0000000000 */
[----:B------:R-:W-:-:S05]  /*2600*/  ISETP.NE.AND P0, PT, R2, 0x2, PT ;  /* 0x000000020200780c */ /* 0x000fca0003f05270 */
[----:B------:R-:W-:Y:S01]  /*2610*/  UIADD3 UR8, UPT, UPT, UR38, UR8, URZ ;  /* 0x0000000826087290 */ /* 0x000fe2000fffe0ff */
[----:B------:R-:W-:Y:S02]  /*2620*/  SEL R3, RZ, 0x1, P0 ;  /* 0x00000001ff037807 */ /* 0x000fe40000000000 */
[----:B------:R-:W-:Y:S01]  /*2630*/  SEL R9, R2, RZ, P0 ;  /* 0x000000ff02097207 */ /* 0x000fe20000000000 */
[----:B------:R-:W-:Y:S01]  /*2640*/  UIADD3 UR6, UPT, UPT, UR37, UR6, URZ ;  /* 0x0000000625067290 */ /* 0x000fe2000fffe0ff */
[----:B------:R-:W-:Y:S01]  /*2650*/  LOP3.LUT R12, R12, R3, RZ, 0x3c, !PT ;  /* 0x000000030c0c7212 */ /* 0x000fe200078e3cff */
[----:B------:R-:W-:-:S04]  /*2660*/  IMAD.U32 R244, RZ, RZ, UR8 ;  /* 0x00000008fff47e24 */ /* 0x000fc8000f8e00ff */
[----:B------:R-:W-:Y:S01]  /*2670*/  IMAD.U32 R243, RZ, RZ, UR6 ;  /* 0x00000006fff37e24 */ /* 0x000fe2000f8e00ff */
[----:B------:R-:W-:Y:S06]  /*2680*/  BRA.U UP1, `(.L_x_36) ;  /* 0xfffffff1014c7547 */ /* 0x000fec000b83ffff */
[----:B------:R-:W-:Y:S01]  /*2690*/  UIADD3 UR8, UPT, UPT, UR4, 0x50, URZ ;  /* 0x0000005004087890 */ /* 0x000fe2000fffe0ff */
[----:B------:R-:W-:-:S03]  /*26a0*/  SHF.L.U32 R2, R0, 0x1f, RZ ;  /* 0x0000001f00027819 */ /* 0x000fc600000006ff */
[----:B------:R-:W-:-:S09]  /*26b0*/  ULEA UR4, UR7, UR8, 0x3 ;  /* 0x0000000807047291 */ /* 0x000fd2000f8e18ff */
[----:B------:R-:W1:Y:S02]  /*26c0*/  SYNCS.PHASECHK.TRANS64.TRYWAIT P0, [UR4], R2 ;  /* 0x00000002ff0075a7 */ /* 0x000e640008001104 */
[----:B-1----:R-:W-:Y:S05]  /*26d0*/  @!P0 BRA `(.L_x_37) ;  /* 0x0000008000188947 */ /* 0x002fea0003800000 */
.L_x_117:
[----:B------:R-:W-:-:S04]  /*26e0*/  UIADD3 UR4, UPT, UPT, UR7, 0x1, URZ ;  /* 0x0000000107047890 */ /* 0x000fc8000fffe0ff */
[----:B------:R-:W-:-:S04]  /*26f0*/  UISETP.NE.AND UP0, UPT, UR4, 0xa, UPT ;  /* 0x0000000a0400788c */ /* 0x000fc8000bf05270 */
[----:B------:R-:W-:Y:S02]  /*2700*/  USEL UR6, URZ, 0x1, UP0 ;  /* 0x00000001ff067887 */ /* 0x000fe40008000000 */
[----:B------:R-:W-:-:S04]  /*2710*/  USEL UR4, UR4, URZ, UP0 ;  /* 0x000000ff04047287 */ /* 0x000fc80008000000 */
[----:B------:R-:W-:Y:S01]  /*2720*/  ULEA UR5, UR4, UR8, 0x3 ;  /* 0x0000000804057291 */ /* 0x000fe2000f8e18ff */
[----:B------:R-:W-:-:S04]  /*2730*/  LOP3.LUT R0, R0, UR6, RZ, 0x3c, !PT ;  /* 0x0000000600007c12 */ /* 0x000fc8000f8e3cff */
[----:B-1----:R-:W-:-:S04]  /*2740*/  SHF.L.U32 R2, R0, 0x1f, RZ ;  /* 0x0000001f00027819 */ /* 0x002fc800000006ff */
[----:B------:R-:W1:Y:S02]  /*2750*/  SYNCS.PHASECHK.TRANS64.TRYWAIT P0, [UR5], R2 ;  /* 0x00000002ff0075a7 */ /* 0x000e640008001105 */
[----:B-1----:R-:W-:Y:S05]  /*2760*/  @!P0 BRA `(.L_x_38) ;  /* 0x00000080000c8947 */ /* 0x002fea0003800000 */
.L_x_119:
        /* <DEDUP_REMOVED lines=9> */
.L_x_121:
        /* <DEDUP_REMOVED lines=9> */
.L_x_123:
        /* <DEDUP_REMOVED lines=9> */
.L_x_125:
        /* <DEDUP_REMOVED lines=9> */
.L_x_127:
        /* <DEDUP_REMOVED lines=9> */
.L_x_129:
        /* <DEDUP_REMOVED lines=9> */
.L_x_131:
        /* <DEDUP_REMOVED lines=9> */
.L_x_133:
[----:B------:R-:W-:-:S04]  /*2b60*/  UIADD3 UR4, UPT, UPT, UR4, 0x1, URZ ;  /* 0x0000000104047890 */ /* 0x000fc8000fffe0ff */
[----:B------:R-:W-:-:S04]  /*2b70*/  UISETP.NE.AND UP0, UPT, UR4, 0xa, UPT ;  /* 0x0000000a0400788c */ /* 0x000fc8000bf05270 */
[----:B------:R-:W-:Y:S02]  /*2b80*/  USEL UR5, URZ, 0x1, UP0 ;  /* 0x00000001ff057887 */ /* 0x000fe40008000000 */
[----:B------:R-:W-:-:S04]  /*2b90*/  USEL UR4, UR4, URZ, UP0 ;  /* 0x000000ff04047287 */ /* 0x000fc80008000000 */
[----:B------:R-:W-:Y:S01]  /*2ba0*/  ULEA UR4, UR4, UR8, 0x3 ;  /* 0x0000000804047291 */ /* 0x000fe2000f8e18ff */
[----:B-1----:R-:W-:-:S04]  /*2bb0*/  LOP3.LUT R2, R0, UR5, RZ, 0x3c, !PT ;  /* 0x0000000500027c12 */ /* 0x002fc8000f8e3cff */
[----:B------:R-:W-:Y:S01]  /*2bc0*/  SHF.L.U32 R2, R2, 0x1f, RZ ;  /* 0x0000001f02027819 */ /* 0x000fe200000006ff */
[----:B------:R-:W-:-:S07]  /*2bd0*/  IMAD.U32 R0, RZ, RZ, UR4 ;  /* 0x00000004ff007e24 */ /* 0x000fce000f8e00ff */
.L_x_46:
[----:B-1----:R1:W2:Y:S02]  /*2be0*/  SYNCS.PHASECHK.TRANS64.TRYWAIT P0, [R0+URZ], R2 ;  /* 0x00000002000075a7 */ /* 0x0022a400080011ff */
[----:B--2---:R-:W-:Y:S05]  /*2bf0*/  @!P0 NANOSLEEP.SYNCS 0x989680 ;  /* 0x009896800000895d */ /* 0x004fea0003900000 */
[----:B------:R-:W2:Y:S02]  /*2c00*/  @!P0 SYNCS.PHASECHK.TRANS64 P0, [R0+URZ], R2 ;  /* 0x00000002000085a7 */ /* 0x000ea400080010ff */
[----:B--2---:R-:W-:Y:S05]  /*2c10*/  @P0 EXIT ;  /* 0x000000000000094d */ /* 0x004fea0003800000 */
[----:B------:R-:W-:Y:S05]  /*2c20*/  BRA `(.L_x_46) ;  /* 0xfffffffc00ec7947 */ /* 0x000fea000383ffff */
.L_x_18:
[----:B------:R-:W-:-:S04]  /*2c30*/  UISETP.NE.AND UP0, UPT, UR5, URZ, UPT ;  /* 0x000000ff0500728c */ /* 0x000fc8000bf05270 */
[----:B------:R-:W-:-:S09]  /*2c40*/  UISETP.NE.OR UP0, UPT, UR22, 0x1, UP0 ;  /* 0x000000011600788c */ /* 0x000fd20008705670 */
[----:B------:R-:W-:Y:S05]  /*2c50*/  BRA.U UP0, `(.L_x_47) ;  /* 0x0000000500507547 */ /* 0x000fea000b800000 */
[----:B------:R-:W-:Y:S01]  /*2c60*/  HFMA2 R9, -RZ, RZ, 0, 0 ;  /* 0x00000000ff097431 */ /* 0x000fe200000001ff */
[----:B------:R-:W-:Y:S01]  /*2c70*/  UMOV UR6, 0x400 ;  /* 0x0000040000067882 */ /* 0x000fe20000000000 */
[----:B------:R-:W-:Y:S01]  /*2c80*/  ISETP.NE.AND P2, PT, R14, RZ, PT ;  /* 0x000000ff0e00720c */ /* 0x000fe20003f45270 */
[----:B------:R-:W-:Y:S01]  /*2c90*/  IMAD.MOV.U32 R10, RZ, RZ, 0x1 ;  /* 0x00000001ff0a7424 */ /* 0x000fe200078e00ff */
[----:B------:R-:W-:Y:S01]  /*2ca0*/  MOV R4, RZ ;  /* 0x000000ff00047202 */ /* 0x000fe20000000f00 */
[----:B------:R-:W-:Y:S01]  /*2cb0*/  IMAD.MOV.U32 R12, RZ, RZ, RZ ;  /* 0x000000ffff0c7224 */ /* 0x000fe200078e00ff */
[----:B------:R-:W-:Y:S01]  /*2cc0*/  ULEA UR6, UR5, UR6, 0x18 ;  /* 0x0000000605067291 */ /* 0x000fe2000f8ec0ff */
[----:B------:R-:W-:Y:S02]  /*2cd0*/  IMAD.MOV.U32 R11, RZ, RZ, RZ ;  /* 0x000000ffff0b7224 */ /* 0x000fe400078e00ff */
[----:B------:R-:W-:-:S09]  /*2ce0*/  UMOV UR5, URZ ;  /* 0x000000ff00057c82 */ /* 0x000fd20008000000 */
.L_x_51:
[----:B-1----:R-:W-:Y:S02]  /*2cf0*/  LEA R0, R4, UR6, 0x3 ;  /* 0x0000000604007c11 */ /* 0x002fe4000f8e18ff */
[----:B------:R-:W-:-:S03]  /*2d00*/  SHF.L.U32 R2, R11, 0x1f, RZ ;  /* 0x0000001f0b027819 */ /* 0x000fc600000006ff */
[----:B------:R-:W-:Y:S01]  /*2d10*/  VIADD R3, R0, 0x130 ;  /* 0x0000013000037836 */ /* 0x000fe20000000000 */
[----:B------:R-:W1:Y:S02]  /*2d20*/  SYNCS.PHASECHK.TRANS64.TRYWAIT P0, [R0+URZ+0x120], R2 ;  /* 0x00012002000075a7 */ /* 0x000e6400080011ff */
[----:B-1----:R-:W-:Y:S05]  /*2d30*/  @!P0 BRA `(.L_x_48) ;  /* 0x0000007c00588947 */ /* 0x002fea0003800000 */
.L_x_134:
[----:B------:R-:W-:Y:S01]  /*2d40*/  ULEA UR4, UR5, UR6, 0x3 ;  /* 0x0000000605047291 */ /* 0x000fe2000f8e18ff */
[----:B-1----:R-:W-:Y:S01]  /*2d50*/  PRMT R0, RZ, 0x654, R3 ;  /* 0x00000654ff007816 */ /* 0x002fe20000000003 */
[----:B------:R-:W-:Y:S01]  /*2d60*/  @!P2 IMAD.MOV.U32 R5, RZ, RZ, 0x10 ;  /* 0x00000010ff05a424 */ /* 0x000fe200078e00ff */
[----:B------:R-:W-:Y:S01]  /*2d70*/  SHF.L.U32 R2, R10, 0x1f, RZ ;  /* 0x0000001f0a027819 */ /* 0x000fe200000006ff */
[----:B------:R-:W-:Y:S01]  /*2d80*/  UIADD3 UR7, UPT, UPT, UR4, 0xc0, URZ ;  /* 0x000000c004077890 */ /* 0x000fe2000fffe0ff */
[----:B------:R1:W-:Y:S04]  /*2d90*/  SYNCS.ARRIVE.TRANS64.RED.A1T0 RZ, [R0+URZ], RZ ;  /* 0x000000ff00ff79a7 */ /* 0x0003e800081004ff */
[----:B------:R-:W3:Y:S01]  /*2da0*/  SYNCS.PHASECHK.TRANS64.TRYWAIT P0, [UR4+0xd0], R2 ;  /* 0x0000d002ff0075a7 */ /* 0x000ee20008001104 */
[----:B-1----:R-:W-:-:S05]  /*2db0*/  IMAD.U32 R0, RZ, RZ, UR7 ;  /* 0x00000007ff007e24 */ /* 0x002fca000f8e00ff */
[----:B------:R-:W-:Y:S01]  /*2dc0*/  PRMT R0, R14, 0x654, R0 ;  /* 0x000006540e007816 */ /* 0x000fe20000000000 */
[----:B---3--:R-:W-:Y:S06]  /*2dd0*/  @!P0 BRA `(.L_x_49) ;  /* 0x0000007c00448947 */ /* 0x008fec0003800000 */
.L_x_136:
[----:B------:R-:W-:Y:S01]  /*2de0*/  ULEA UR8, UR5, UR6, 0x4 ;  /* 0x0000000605087291 */ /* 0x000fe2000f8e20ff */
[----:B------:R-:W-:Y:S01]  /*2df0*/  SEL R13, R0, R13, !P2 ;  /* 0x0000000d000d7207 */ /* 0x000fe20005000000 */
[----:B------:R-:W-:Y:S01]  /*2e00*/  UIADD3 UR9, UPT, UPT, UR4, 0xc0, URZ ;  /* 0x000000c004097890 */ /* 0x000fe2000fffe0ff */
[----:B------:R-:W-:Y:S01]  /*2e10*/  LEA R0, R9, UR6, 0x3 ;  /* 0x0000000609007c11 */ /* 0x000fe2000f8e18ff */
[----:B------:R-:W-:Y:S01]  /*2e20*/  UIADD3 UR8, UPT, UPT, UR8, 0x150, URZ ;  /* 0x0000015008087890 */ /* 0x000fe2000fffe0ff */
[----:B-1----:R-:W-:Y:S01]  /*2e30*/  SHF.L.U32 R2, R12, 0x1f, RZ ;  /* 0x0000001f0c027819 */ /* 0x002fe200000006ff */
[----:B------:R1:W-:Y:S01]  /*2e40*/  @!P2 SYNCS.ARRIVE.TRANS64.RED RZ, [R13+URZ], R5 ;  /* 0x000000050dffa9a7 */ /* 0x0003e200080004ff */
[----:B------:R-:W-:Y:S01]  /*2e50*/  UIADD3 UR4, UPT, UPT, UR5, 0x1, URZ ;  /* 0x0000000105047890 */ /* 0x000fe2000fffe0ff */
[----:B------:R-:W-:-:S03]  /*2e60*/  VIADD R8, R4, 0x1 ;  /* 0x0000000104087836 */ /* 0x000fc60000000000 */
[----:B------:R-:W-:Y:S02]  /*2e70*/  UISETP.NE.AND UP0, UPT, UR4, 0x2, UPT ;  /* 0x000000020400788c */ /* 0x000fe4000bf05270 */
[----:B------:R-:W-:Y:S06]  /*2e80*/  UGETNEXTWORKID.BROADCAST [UR8], [UR9] ;  /* 0x00000000080073ca */ /* 0x000fec0008000100 */
[----:B------:R-:W-:Y:S01]  /*2e90*/  USEL UR7, URZ, 0x1, UP0 ;  /* 0x00000001ff077887 */ /* 0x000fe20008000000 */
[----:B------:R-:W-:Y:S01]  /*2ea0*/  ISETP.NE.AND P0, PT, R8, 0x2, PT ;  /* 0x000000020800780c */ /* 0x000fe20003f05270 */
[----:B------:R-:W-:Y:S01]  /*2eb0*/  USEL UR5, UR4, URZ, UP0 ;  /* 0x000000ff04057287 */ /* 0x000fe20008000000 */
[----:B------:R-:W3:Y:S03]  /*2ec0*/  SYNCS.PHASECHK.TRANS64.TRYWAIT P1, [R0+URZ+0xc0], R2 ;  /* 0x0000c002000075a7 */ /* 0x000ee600080211ff */
[----:B------:R-:W-:Y:S01]  /*2ed0*/  LOP3.LUT R10, R10, UR7, RZ, 0x3c, !PT ;  /* 0x000000070a0a7c12 */ /* 0x000fe2000f8e3cff */
[----:B-1-3--:R-:W-:Y:S07]  /*2ee0*/  @!P1 BRA `(.L_x_50) ;  /* 0x0000007c00189947 */ /* 0x00afee0003800000 */
.L_x_137:
[----:B-1----:R-:W-:Y:S01]  /*2ef0*/  LEA R2, R9, UR6, 0x4 ;  /* 0x0000000609027c11 */ /* 0x002fe2000f8e20ff */
[----:B------:R-:W-:-:S04]  /*2f00*/  VIADD R0, R0, 0xd0 ;  /* 0x000000d000007836 */ /* 0x000fc80000000000 */
[----:B------:R1:W3:Y:S01]  /*2f10*/  LDS.128 R4, [R2+0x150] ;  /* 0x0001500002047984 */ /* 0x0002e20000000c00 */
[----:B------:R-:W-:Y:S01]  /*2f20*/  PRMT R0, RZ, 0x654, R0 ;  /* 0x00000654ff007816 */ /* 0x000fe20000000000 */
[----:B------:R-:W-:Y:S01]  /*2f30*/  @!PT LDS RZ, [RZ] ;  /* 0x00000000fffff984 */ /* 0x000fe20000000800 */
[----:B------:R-:W-:Y:S01]  /*2f40*/  @!PT LDS RZ, [RZ] ;  /* 0x00000000fffff984 */ /* 0x000fe20000000800 */
[----:B------:R-:W-:Y:S01]  /*2f50*/  @!PT LDS RZ, [RZ] ;  /* 0x00000000fffff984 */ /* 0x000fe20000000800 */
[----:B------:R-:W-:Y:S01]  /*2f60*/  @!PT LDS RZ, [RZ] ;  /* 0x00000000fffff984 */ /* 0x000fe20000000800 */
[----:B------:R4:W-:Y:S06]  /*2f70*/  MEMBAR.ALL.CTA ;  /* 0x0000000000007992 */ /* 0x0009ec0000008000 */
[----:B----4-:R-:W4:Y:S01]  /*2f80*/  FENCE.VIEW.ASYNC.S ;  /* 0x00000000000073c6 */ /* 0x010f220000000000 */
[----:B-1----:R-:W-:-:S04]  /*2f90*/  SEL R2, RZ, 0x1, P0 ;  /* 0x00000001ff027807 */ /* 0x002fc80000000000 */
[----:B------:R-:W-:Y:S01]  /*2fa0*/  LOP3.LUT R11, R11, R2, RZ, 0x3c, !PT ;  /* 0x000000020b0b7212 */ /* 0x000fe200078e3cff */
[----:B----4-:R1:W-:Y:S01]  /*2fb0*/  SYNCS.ARRIVE.TRANS64.RED.A1T0 RZ, [R0+URZ], RZ ;  /* 0x000000ff00ff79a7 */ /* 0x0103e200081004ff */
[----:B---3--:R-:W-:Y:S02]  /*2fc0*/  LOP3.LUT P3, RZ, R6, 0x1, RZ, 0xc0, !PT ;  /* 0x0000000106ff7812 */ /* 0x008fe4000786c0ff */
[----:B------:R-:W-:Y:S01]  /*2fd0*/  SEL R4, R8, RZ, P0 ;  /* 0x000000ff08047207 */ /* 0x000fe20000000000 */
[----:B-1----:R-:W-:-:S05]  /*2fe0*/  VIADD R0, R9, 0x1 ;  /* 0x0000000109007836 */ /* 0x002fca0000000000 */
[----:B------:R-:W-:-:S04]  /*2ff0*/  ISETP.NE.AND P1, PT, R0, 0x2, PT ;  /* 0x000000020000780c */ /* 0x000fc80003f25270 */
[----:B------:R-:W-:Y:S02]  /*3000*/  SEL R3, RZ, 0x1, P1 ;  /* 0x00000001ff037807 */ /* 0x000fe40000800000 */
[----:B------:R-:W-:Y:S02]  /*3010*/  SEL R9, R0, RZ, P1 ;  /* 0x000000ff00097207 */ /* 0x000fe40000800000 */
[----:B------:R-:W-:Y:S01]  /*3020*/  LOP3.LUT R12, R12, R3, RZ, 0x3c, !PT ;  /* 0x000000030c0c7212 */ /* 0x000fe200078e3cff */
[----:B------:R-:W-:Y:S06]  /*3030*/  @P3 BRA `(.L_x_51) ;  /* 0xfffffffc002c3947 */ /* 0x000fec000383ffff */
[----:B------:R-:W-:Y:S01]  /*3040*/  ULEA UR4, UR5, UR6, 0x3 ;  /* 0x0000000605047291 */ /* 0x000fe2000f8e18ff */
[----:B------:R-:W-:-:S08]  /*3050*/  SHF.L.U32 R0, R10, 0x1f, RZ ;  /* 0x0000001f0a007819 */ /* 0x000fd000000006ff */
[----:B------:R-:W1:Y:S02]  /*3060*/  SYNCS.PHASECHK.TRANS64 P0, [UR4+0xd0], R0 ;  /* 0x0000d000ff0075a7 */ /* 0x000e640008001004 */
[----:B-1----:R-:W-:Y:S05]  /*3070*/  @P0 BRA `(.L_x_52) ;  /* 0x0000000000080947 */ /* 0x002fea0003800000 */
[----:B------:R-:W1:Y:S02]  /*3080*/  SYNCS.PHASECHK.TRANS64.TRYWAIT P0, [UR4+0xd0], R0 ;  /* 0x0000d000ff0075a7 */ /* 0x000e640008001104 */
[----:B-1----:R-:W-:Y:S05]  /*3090*/  @!P0 BRA `(.L_x_53) ;  /* 0x0000007800c08947 */ /* 0x002fea0003800000 */
.L_x_52:
[----:B------:R-:W-:-:S04]  /*30a0*/  UIADD3 UR7, UPT, UPT, UR5, 0x1, URZ ;  /* 0x0000000105077890 */ /* 0x000fc8000fffe0ff */
[----:B------:R-:W-:-:S04]  /*30b0*/  UISETP.NE.AND UP0, UPT, UR7, 0x2, UPT ;  /* 0x000000020700788c */ /* 0x000fc8000bf05270 */
[----:B------:R-:W-:Y:S02]  /*30c0*/  USEL UR8, URZ, 0x1, UP0 ;  /* 0x00000001ff087887 */ /* 0x000fe40008000000 */
[----:B------:R-:W-:-:S04]  /*30d0*/  USEL UR7, UR7, URZ, UP0 ;  /* 0x000000ff07077287 */ /* 0x000fc80008000000 */
[----:B------:R-:W-:Y:S01]  /*30e0*/  ULEA UR7, UR7, UR6, 0x3 ;  /* 0x0000000607077291 */ /* 0x000fe2000f8e18ff */
[----:B-1----:R-:W-:-:S04]  /*30f0*/  LOP3.LUT R2, R10, UR8, RZ, 0x3c, !PT ;  /* 0x000000080a027c12 */ /* 0x002fc8000f8e3cff */
[----:B------:R-:W-:-:S04]  /*3100*/  SHF.L.U32 R0, R2, 0x1f, RZ ;  /* 0x0000001f02007819 */ /* 0x000fc800000006ff */
[----:B------:R-:W1:Y:S02]  /*3110*/  SYNCS.PHASECHK.TRANS64 P0, [UR7+0xd0], R0 ;  /* 0x0000d000ff0075a7 */ /* 0x000e640008001007 */
[----:B-12---:R-:W-:Y:S05]  /*3120*/  @P0 EXIT ;  /* 0x000000000000094d */ /* 0x006fea0003800000 */
[----:B------:R-:W-:Y:S02]  /*3130*/  SHF.L.U32 R2, R2, 0x1f, RZ ;  /* 0x0000001f02027819 */ /* 0x000fe400000006ff */
[----:B------:R-:W-:-:S07]  /*3140*/  MOV R0, UR7 ;  /* 0x0000000700007c02 */ /* 0x000fce0008000f00 */
.L_x_54:
[----:B-1----:R1:W2:Y:S02]  /*3150*/  SYNCS.PHASECHK.TRANS64.TRYWAIT P0, [R0+URZ+0xd0], R2 ;  /* 0x0000d002000075a7 */ /* 0x0022a400080011ff */
[----:B--2---:R-:W-:Y:S05]  /*3160*/  @!P0 NANOSLEEP.SYNCS 0x989680 ;  /* 0x009896800000895d */ /* 0x004fea0003900000 */
[----:B------:R-:W2:Y:S02]  /*3170*/  @!P0 SYNCS.PHASECHK.TRANS64 P0, [R0+URZ+0xd0], R2 ;  /* 0x0000d002000085a7 */ /* 0x000ea400080010ff */
[----:B--2---:R-:W-:Y:S05]  /*3180*/  @P0 EXIT ;  /* 0x000000000000094d */ /* 0x004fea0003800000 */
[----:B------:R-:W-:Y:S05]  /*3190*/  BRA `(.L_x_54) ;  /* 0xfffffffc00ec7947 */ /* 0x000fea000383ffff */
.L_x_47:
[----:B------:R-:W-:-:S09]  /*31a0*/  UISETP.NE.AND UP0, UPT, UR22, URZ, UPT ;  /* 0x000000ff1600728c */ /* 0x000fd2000bf05270 */
[----:B------:R-:W-:Y:S05]  /*31b0*/  BRA.U UP0, `(.L_x_55) ;  /* 0x0000000d00947547 */ /* 0x000fea000b800000 */
[----:B------:R-:W-:Y:S01]  /*31c0*/  UMOV UR4, 0x40 ;  /* 0x0000004000047882 */ /* 0x000fe20000000000 */
[----:B------:R-:W-:Y:S01]  /*31d0*/  NOP ;  /* 0x0000000000007918 */ /* 0x000fe20000000000 */
[----:B------:R-:W-:-:S03]  /*31e0*/  ULEA UR6, UR5, UR4, 0x18 ;  /* 0x0000000405067291 */ /* 0x000fc6000f8ec0ff */
[----:B------:R-:W-:Y:S02]  /*31f0*/  UMOV UR4, 0x400 ;  /* 0x0000040000047882 */ /* 0x000fe40000000000 */
[----:B------:R-:W-:-:S04]  /*3200*/  ULEA UR5, UR5, UR4, 0x18 ;  /* 0x0000000405057291 */ /* 0x000fc8000f8ec0ff */
[----:B-1----:R-:W1:Y:S02]  /*3210*/  LDS.U8 R0, [UR6+0x1c] ;  /* 0x00001c06ff007984 */ /* 0x002e640008000000 */
[----:B-1----:R-:W-:-:S13]  /*3220*/  ISETP.NE.AND P0, PT, R0, RZ, PT ;  /* 0x000000ff0000720c */ /* 0x002fda0003f05270 */
[----:B------:R-:W-:Y:S05]  /*3230*/  @P0 BRA `(.L_x_56) ;  /* 0x0000000000580947 */ /* 0x000fea0003800000 */
[----:B------:R-:W-:-:S13]  /*3240*/  ELECT P0, URZ, PT ;  /* 0x0000000000ff782f */ /* 0x000fda0003800000 */
[----:B------:R-:W-:Y:S05]  /*3250*/  @!P0 BRA `(.L_x_57) ;  /* 0x0000000000608947 */ /* 0x000fea0003800000 */
[----:B------:R-:W-:Y:S01]  /*3260*/  UMOV UR4, 0x10 ;  /* 0x0000001000047882 */ /* 0x000fe20000000000 */
[----:B------:R-:W-:Y:S01]  /*3270*/  HFMA2 R2, -RZ, RZ, 0, 5.9604644775390625e-08 ;  /* 0x00000001ff027431 */ /* 0x000fe200000001ff */
[----:B------:R-:W-:-:S03]  /*3280*/  MOV R3, 0xffff ;  /* 0x0000ffff00037802 */ /* 0x000fc60000000f00 */
[----:B------:R-:W-:Y:S04]  /*3290*/  DEPBAR.LE SB1, 0x36 ;  /* 0x00009d800000791a */ /* 0x000fe80000000000 */
[----:B------:R-:W1:Y:S02]  /*32a0*/  UTCATOMSWS.FIND_AND_SET.ALIGN UP0, UR4, UR4 ;  /* 0x00000004000475e3 */ /* 0x000e640008000800 */
[----:B-1----:R-:W-:Y:S01]  /*32b0*/  MOV R0, UR4 ;  /* 0x0000000400007c02 */ /* 0x002fe20008000f00 */
[----:B------:R-:W-:Y:S06]  /*32c0*/  BRA.U UP0, `(.L_x_58) ;  /* 0x0000000100187547 */ /* 0x000fec000b800000 */
.L_x_59:
[----:B------:R-:W-:Y:S05]  /*32d0*/  NANOSLEEP 0x64 ;  /* 0x000000640000795d */ /* 0x000fea0003800000 */
[----:B------:R-:W-:-:S05]  /*32e0*/  UMOV UR4, 0x10 ;  /* 0x0000001000047882 */ /* 0x000fca0000000000 */
[----:B------:R-:W-:Y:S04]  /*32f0*/  DEPBAR.LE SB1, 0x36 ;  /* 0x00009d800000791a */ /* 0x000fe80000000000 */
[----:B------:R-:W1:Y:S02]  /*3300*/  UTCATOMSWS.FIND_AND_SET.ALIGN UP0, UR4, UR4 ;  /* 0x00000004000475e3 */ /* 0x000e640008000800 */
[----:B-1----:R-:W-:Y:S01]  /*3310*/  MOV R0, UR4 ;  /* 0x0000000400007c02 */ /* 0x002fe20008000f00 */
[----:B------:R-:W-:Y:S05]  /*3320*/  BRA.U !UP0, `(.L_x_59) ;  /* 0xfffffffd08e87547 */ /* 0x000fea000b83ffff */
.L_x_58:
[-C--:B------:R-:W-:Y:S02]  /*3330*/  SHF.L.U32 R3, R3, R0.reuse, RZ ;  /* 0x0000000003037219 */ /* 0x080fe400000006ff */
[----:B------:R-:W-:Y:S01]  /*3340*/  SHF.L.U32 R2, R2, R0, RZ ;  /* 0x0000000002027219 */ /* 0x000fe200000006ff */
[----:B------:R-:W-:Y:S02]  /*3350*/  IMAD.SHL.U32 R0, R0, 0x20, RZ ;  /* 0x0000002000007824 */ /* 0x000fe400078e00ff */
[----:B------:R1:W-:Y:S04]  /*3360*/  ATOMS.OR RZ, [UR6+0x14], R3 ;  /* 0x00001403ffff798c */ /* 0x0003e8000b000006 */
[----:B------:R1:W-:Y:S04]  /*3370*/  ATOMS.OR RZ, [UR6+0x18], R2 ;  /* 0x00001802ffff798c */ /* 0x0003e8000b000006 */
[----:B------:R1:W-:Y:S01]  /*3380*/  STS [UR5+0x170], R0 ;  /* 0x00017000ff007988 */ /* 0x0003e20008000805 */
[----:B------:R-:W-:Y:S05]  /*3390*/  BRA `(.L_x_57) ;  /* 0x0000000000107947 */ /* 0x000fea0003800000 */
.L_x_56:
[----:B------:R-:W-:Y:S02]  /*33a0*/  MOV R0, 0xffffffff ;  /* 0xffffffff00007802 */ /* 0x000fe40000000f00 */
[----:B------:R-:W-:-:S03]  /*33b0*/  MOV R2, 0x33e0 ;  /* 0x000033e000027802 */ /* 0x000fc60000000f00 */
[----:B------:R1:W-:Y:S04]  /*33c0*/  STS [UR5+0x170], R0 ;  /* 0x00017000ff007988 */ /* 0x0003e80008000805 */
[----:B-12---:R-:W-:Y:S05]  /*33d0*/  CALL.REL.NOINC `($__internal_1_$__cuda_sm10x_tcgen05_guardrail_trap_phase_invalid_during_alloc) ;  /* 0x0000007c00447944 */ /* 0x006fea0003c00000 */
.L_x_57:
[----:B------:R-:W-:Y:S05]  /*33e0*/  WARPSYNC.ALL ;  /* 0x0000000000007948 */ /* 0x000fea0003800000 */
[----:B------:R-:W3:Y:S01]  /*33f0*/  S2UR UR4, SR_CgaCtaId ;  /* 0x00000000000479c3 */ /* 0x000ee20000008800 */
[----:B------:R-:W-:Y:S01]  /*3400*/  UMOV UR18, 0x400 ;  /* 0x0000040000127882 */ /* 0x000fe20000000000 */
[----:B------:R-:W-:-:S06]  /*3410*/  NOP ;  /* 0x0000000000007918 */ /* 0x000fcc0000000000 */
[----:B------:R-:W-:Y:S06]  /*3420*/  BAR.ARV 0x6, 0xa0 ;  /* 0x0182800000007b1d */ /* 0x000fec0000002000 */
[----:B------:R-:W4:Y:S01]  /*3430*/  LDCU UR5, c[0x0][0x38c] ;  /* 0x00007180ff0577ac */ /* 0x000f220008000800 */
[----:B------:R-:W-:Y:S02]  /*3440*/  HFMA2 R12, -RZ, RZ, 0, 0 ;  /* 0x00000000ff0c7431 */ /* 0x000fe400000001ff */
[----:B------:R-:W-:Y:S01]  /*3450*/  IMAD.MOV.U32 R7, RZ, RZ, 0x1 ;  /* 0x00000001ff077424 */ /* 0x000fe200078e00ff */
[----:B------:R-:W5:Y:S01]  /*3460*/  LDCU UR7, c[0x0][0x38c] ;  /* 0x00007180ff0777ac */ /* 0x000f620008000800 */
[----:B-1----:R-:W-:Y:S01]  /*3470*/  IMAD.MOV.U32 R2, RZ, RZ, RZ ;  /* 0x000000ffff027224 */ /* 0x002fe200078e00ff */
[----:B------:R-:W-:Y:S01]  /*3480*/  UMOV UR21, URZ ;  /* 0x000000ff00157c82 */ /* 0x000fe20008000000 */
[----:B------:R-:W-:Y:S01]  /*3490*/  UMOV UR14, URZ ;  /* 0x000000ff000e7c82 */ /* 0x000fe20008000000 */
[----:B---3--:R-:W-:Y:S01]  /*34a0*/  ULEA UR18, UR4, UR18, 0x18 ;  /* 0x0000001204127291 */ /* 0x008fe2000f8ec0ff */
[----:B------:R-:W-:Y:S01]  /*34b0*/  UMOV UR26, 0x0 ;  /* 0x00000000001a7882 */ /* 0x000fe20000000000 */
[----:B------:R-:W-:-:S02]  /*34c0*/  UMOV UR27, 0x43c0010 ;  /* 0x043c0010001b7882 */ /* 0x000fc40000000000 */
[----:B------:R-:W-:Y:S01]  /*34d0*/  UIADD3 UR6, UPT, UPT, UR18, 0x11a00, URZ ;  /* 0x00011a0012067890 */ /* 0x000fe2000fffe0ff */
[----:B------:R-:W-:Y:S01]  /*34e0*/  UMOV UR24, 0x0 ;  /* 0x0000000000187882 */ /* 0x000fe20000000000 */
[----:B------:R-:W-:Y:S01]  /*34f0*/  UMOV UR25, 0x43c0010 ;  /* 0x043c001000197882 */ /* 0x000fe20000000000 */
[----:B----4-:R-:W-:Y:S02]  /*3500*/  UIADD3 UR5, UPT, UPT, UR5, 0x3f, URZ ;  /* 0x0000003f05057890 */ /* 0x010fe4000fffe0ff */
[----:B------:R-:W1:Y:S02]  /*3510*/  LDS R0, [UR18+0x170] ;  /* 0x00017012ff007984 */ /* 0x000e640008000800 */
[----:B------:R-:W-:Y:S02]  /*3520*/  USHF.R.S32.HI UR4, URZ, 0x1f, UR5 ;  /* 0x0000001fff047899 */ /* 0x000fe40008011405 */
[----:B-----5:R-:W-:Y:S02]  /*3530*/  UISETP.GE.AND UP4, UPT, UR7, 0x1, UPT ;  /* 0x000000010700788c */ /* 0x020fe4000bf86270 */
[----:B------:R-:W-:-:S02]  /*3540*/  ULEA.HI UR4, UR4, UR5, URZ, 0x6 ;  /* 0x0000000504047291 */ /* 0x000fc4000f8f30ff */
[----:B------:R-:W-:Y:S02]  /*3550*/  UIADD3 UR5, UPT, UPT, UR18, 0x7a00, URZ ;  /* 0x00007a0012057890 */ /* 0x000fe4000fffe0ff */
[----:B------:R-:W-:Y:S02]  /*3560*/  USHF.R.S32.HI UR23, URZ, 0x6, UR4 ;  /* 0x00000006ff177899 */ /* 0x000fe40008011404 */
[----:B------:R-:W-:Y:S02]  /*3570*/  USHF.R.U32.HI UR5, URZ, 0x4, UR5 ;  /* 0x00000004ff057899 */ /* 0x000fe40008011605 */
[----:B------:R-:W-:Y:S02]  /*3580*/  USHF.R.U32.HI UR4, URZ, 0x4, UR6 ;  /* 0x00000004ff047899 */ /* 0x000fe40008011606 */
[----:B------:R-:W-:Y:S02]  /*3590*/  UISETP.LT.AND UP0, UPT, UR23, 0x1, UPT ;  /* 0x000000011700788c */ /* 0x000fe4000bf01270 */
[----:B------:R-:W-:-:S02]  /*35a0*/  ULOP3.LUT UR5, UR5, 0x3fff, URZ, 0xc0, !UPT ;  /* 0x00003fff05057892 */ /* 0x000fc4000f8ec0ff */
[----:B------:R-:W-:Y:S02]  /*35b0*/  ULOP3.LUT UR4, UR4, 0x3fff, URZ, 0xc0, !UPT ;  /* 0x00003fff04047892 */ /* 0x000fe4000f8ec0ff */
[----:B------:R-:W-:Y:S02]  /*35c0*/  USEL UR28, UR23, 0x1, !UP0 ;  /* 0x00000001171c7887 */ /* 0x000fe4000c000000 */
[----:B------:R-:W-:Y:S02]  /*35d0*/  ULOP3.LUT UR20, UR5, 0x10000, URZ, 0xfc, !UPT ;  /* 0x0001000005147892 */ /* 0x000fe4000f8efcff */
[----:B------:R-:W-:Y:S02]  /*35e0*/  ULOP3.LUT UR4, UR4, 0x10000, URZ, 0xfc, !UPT ;  /* 0x0001000004047892 */ /* 0x000fe4000f8efcff */
[----:B------:R-:W-:Y:S01]  /*35f0*/  UIADD3 UR28, UPT, UPT, -UR28, URZ, URZ ;  /* 0x000000ff1c1c7290 */ /* 0x000fe2000fffe1ff */
[----:B-1----:R-:W-:Y:S02]  /*3600*/  R2UR UR29, R0 ;  /* 0x00000000001d72ca */ /* 0x002fe400000e0000 */
[----:B------:R-:W-:-:S13]  /*3610*/  MOV R0, RZ ;  /* 0x000000ff00007202 */ /* 0x000fda0000000f00 */
.L_x_66:
[----:B------:R-:W-:Y:S02]  /*3620*/  LEA R3, R2, UR18, 0x3 ;  /* 0x0000001202037c11 */ /* 0x000fe4000f8e18ff */
[----:B------:R-:W-:Y:S02]  /*3630*/  SHF.L.U32 R4, R12, 0x1f, RZ ;  /* 0x0000001f0c047819 */ /* 0x000fe400000006ff */
[----:B------:R-:W-:Y:S01]  /*3640*/  PLOP3.LUT P0, PT, PT, PT, UP4, 0x80, 0x8 ;  /* 0x000000000008781c */ /* 0x000fe20003f0f048 */
[----:B------:R-:W-:Y:S01]  /*3650*/  VIADD R5, R3, 0xd0 ;  /* 0x000000d003057836 */ /* 0x000fe20000000000 */
[----:B-1----:R-:W1:Y:S02]  /*3660*/  SYNCS.PHASECHK.TRANS64.TRYWAIT P1, [R3+URZ+0xc0], R4 ;  /* 0x0000c004030075a7 */ /* 0x002e6400080211ff */
[----:B-1----:R-:W-:Y:S09]  /*3670*/  @!P1 BRA `(.L_x_60) ;  /* 0x0000007400609947 */ /* 0x002ff20003800000 */
.L_x_139:
[----:B------:R-:W-:Y:S01]  /*3680*/  LEA R6, R2, UR18, 0x4 ;  /* 0x0000001202067c11 */ /* 0x000fe2000f8e20ff */
[----:B------:R-:W-:Y:S01]  /*3690*/  @UP4 ULEA UR5, UR14, UR18, 0x3 ;  /* 0x000000120e054291 */ /* 0x000fe2000f8e18ff */
[----:B------:R-:W-:Y:S01]  /*36a0*/  PLOP3.LUT P1, PT, PT, PT, PT, 0x80, 0x8 ;  /* 0x000000000008781c */ /* 0x000fe20003f2f070 */
[----:B------:R-:W-:Y:S01]  /*36b0*/  ULEA UR22, UR21, UR18, 0x3 ;  /* 0x0000001215167291 */ /* 0x000fe2000f8e18ff */
[----:B------:R-:W-:Y:S01]  /*36c0*/  PRMT R5, RZ, 0x654, R5 ;  /* 0x00000654ff057816 */ /* 0x000fe20000000005 */
[----:B------:R3:W4:Y:S01]  /*36d0*/  LDS.128 R8, [R6+0x150] ;  /* 0x0001500006087984 */ /* 0x0007220000000c00 */
[----:B-1----:R-:W-:Y:S02]  /*36e0*/  @P0 SHF.L.U32 R4, R0, 0x1f, RZ ;  /* 0x0000001f00040819 */ /* 0x002fe400000006ff */
[----:B------:R-:W-:Y:S01]  /*36f0*/  SHF.L.U32 R3, R7, 0x1f, RZ ;  /* 0x0000001f07037819 */ /* 0x000fe200000006ff */
[----:B------:R-:W-:Y:S01]  /*3700*/  @!PT LDS RZ, [RZ] ;  /* 0x00000000fffff984 */ /* 0x000fe20000000800 */
[----:B------:R-:W-:Y:S01]  /*3710*/  @!PT LDS RZ, [RZ] ;  /* 0x00000000fffff984 */ /* 0x000fe20000000800 */
[----:B------:R-:W-:Y:S01]  /*3720*/  @!PT LDS RZ, [RZ] ;  /* 0x00000000fffff984 */ /* 0x000fe20000000800 */
[----:B------:R-:W-:Y:S01]  /*3730*/  @!PT LDS RZ, [RZ] ;  /* 0x00000000fffff984 */ /* 0x000fe20000000800 */
[----:B------:R1:W-:Y:S06]  /*3740*/  MEMBAR.ALL.CTA ;  /* 0x0000000000007992 */ /* 0x0003ec0000008000 */
[----:B-1----:R-:W1:Y:S02]  /*3750*/  FENCE.VIEW.ASYNC.S ;  /* 0x00000000000073c6 */ /* 0x002e640000000000 */
[----:B-1----:R3:W-:Y:S01]  /*3760*/  SYNCS.ARRIVE.TRANS64.RED.A1T0 RZ, [R5+URZ], RZ ;  /* 0x000000ff05ff79a7 */ /* 0x0027e200081004ff */
[----:B------:R3:W1:Y:S01]  /*3770*/  @P0 SYNCS.PHASECHK.TRANS64.TRYWAIT P1, [UR5], R4 ;  /* 0x00000004ff0005a7 */ /* 0x0006620008021105 */
[----:B------:R-:W-:-:S04]  /*3780*/  ULEA.HI UR5, UR21, UR21, URZ, 0x1 ;  /* 0x0000001515057291 */ /* 0x000fc8000f8f08ff */
[----:B------:R-:W-:Y:S02]  /*3790*/  ULOP3.LUT UR6, UR5, 0xffe, URZ, 0xc0, !UPT ;  /* 0x00000ffe05067892 */ /* 0x000fe4000f8ec0ff */
[----:B------:R-:W-:Y:S02]  /*37a0*/  USHF.R.U32.HI UR19, URZ, 0x1, UR5 ;  /* 0x00000001ff137899 */ /* 0x000fe40008011605 */
[----:B------:R-:W-:Y:S02]  /*37b0*/  UIADD3 UR5, UPT, UPT, -UR6, UR21, URZ ;  /* 0x0000001506057290 */ /* 0x000fe4000fffe1ff */
[----:B------:R-:W-:-:S04]  /*37c0*/  UIMAD UR19, UR19, 0xf0, UR29 ;  /* 0x000000f0131378a4 */ /* 0x000fc8000f8e021d */
[----:B------:R-:W-:Y:S01]  /*37d0*/  ULEA UR19, UR5, UR19, 0x14 ;  /* 0x0000001305137291 */ /* 0x000fe2000f8ea0ff */
[----:B------:R-:W5:Y:S02]  /*37e0*/  SYNCS.PHASECHK.TRANS64.TRYWAIT P0, [UR22+0x100], R3 ;  /* 0x00010003ff0075a7 */ /* 0x000f640008001116 */
[----:B-1-345:R-:W-:Y:S09]  /*37f0*/  @!P0 BRA `(.L_x_61) ;  /* 0x0000007400148947 */ /* 0x03aff20003800000 */
.L_x_141:
[----:B-1----:R-:W-:Y:S01]  /*3800*/  IADD3 R4, PT, PT, R2, 0x1, RZ ;  /* 0x0000000102047810 */ /* 0x002fe20007ffe0ff */
[----:B------:R-:W-:Y:S06]  /*3810*/  BRA.U !UP4, `(.L_x_62) ;  /* 0x000000010c987547 */ /* 0x000fec000b800000 */
[----:B------:R-:W-:Y:S01]  /*3820*/  UPLOP3.LUT UP2, UPT, UPT, UPT, UPT, 0x40, 0x4 ;  /* 0x000000000004789c */ /* 0x000fe20003f4e870 */
[----:B------:R-:W-:Y:S01]  /*3830*/  UMOV UR16, UR28 ;  /* 0x0000001c00107c82 */ /* 0x000fe20008000000 */
[----:B--2---:R-:W-:Y:S01]  /*3840*/  UMOV UR15, UR23 ;  /* 0x00000017000f7c82 */ /* 0x004fe20008000000 */
[----:B------:R-:W-:-:S08]  /*3850*/  UMOV UR5, UR14 ;  /* 0x0000000e00057c82 */ /* 0x000fd00008000000 */
.L_x_65:
[----:B------:R-:W-:Y:S02]  /*3860*/  UIADD3 UR16, UPT, UPT, UR16, 0x1, URZ ;  /* 0x0000000110107890 */ /* 0x000fe4000fffe0ff */
[----:B-1----:R-:W-:Y:S02]  /*3870*/  ULEA UR7, UR5, UR18, 0x3 ;  /* 0x0000001205077291 */ /* 0x002fe4000f8e18ff */
[----:B------:R-:W-:Y:S01]  /*3880*/  UISETP.NE.AND UP3, UPT, UR16, URZ, UPT ;  /* 0x000000ff1000728c */ /* 0x000fe2000bf65270 */
[----:B---3--:R-:W-:Y:S10]  /*3890*/  @P1 BRA `(.L_x_63) ;  /* 0x00000000000c1947 */ /* 0x008ff40003800000 */
[----:B------:R-:W-:Y:S04]  /*38a0*/  SHF.L.U32 R2, R0, 0x1f, RZ ;  /* 0x0000001f00027819 */ /* 0x000fe800000006ff */
[----:B------:R-:W1:Y:S02]  /*38b0*/  SYNCS.PHASECHK.TRANS64.TRYWAIT P0, [UR7], R2 ;  /* 0x00000002ff0075a7 */ /* 0x000e640008001107 */
[----:B-1----:R-:W-:Y:S05]  /*38c0*/  @!P0 BRA `(.L_x_64) ;  /* 0x0000007000f88947 */ /* 0x002fea0003800000 */
.L_x_63:
[----:B------:R-:W-:Y:S01]  /*38d0*/  UISETP.NE.AND UP0, UPT, UR15, 0x1, UPT ;  /* 0x000000010f00788c */ /* 0x000fe2000bf05270 */
[----:B------:R-:W-:Y:S01]  /*38e0*/  PLOP3.LUT P1, PT, PT, PT, PT, 0x80, 0x8 ;  /* 0x000000000008781c */ /* 0x000fe20003f2f070 */
[----:B------:R-:W-:Y:S02]  /*38f0*/  UIADD3 UR6, UPT, UPT, UR5, 0x1, URZ ;  /* 0x0000000105067890 */ /* 0x000fe4000fffe0ff */
[----:B------:R-:W-:Y:S02]  /*3900*/  UIADD3 UR17, UPT, UPT, UR7, 0x50, URZ ;  /* 0x0000005007117890 */ /* 0x000fe4000fffe0ff */
[----:B------:R-:W-:Y:S01]  /*3910*/  UISETP.NE.AND UP1, UPT, UR6, 0xa, UPT ;  /* 0x0000000a0600788c */ /* 0x000fe2000bf25270 */
[----:B------:R-:W-:Y:S01]  /*3920*/  PLOP3.LUT P0, PT, PT, PT, UP0, 0x80, 0x8 ;  /* 0x000000000008781c */ /* 0x000fe20003f0f008 */
[----:B------:R-:W-:Y:S02]  /*3930*/  UIADD3 UR15, UPT, UPT, UR15, -0x1, URZ ;  /* 0xffffffff0f0f7890 */ /* 0x000fe4000fffe0ff */
[----:B------:R-:W-:Y:S02]  /*3940*/  USEL UR8, URZ, 0x1, UP1 ;  /* 0x00000001ff087887 */ /* 0x000fe40008800000 */
[----:B------:R-:W-:Y:S01]  /*3950*/  USEL UR14, UR6, URZ, UP1 ;  /* 0x000000ff060e7287 */ /* 0x000fe20008800000 */
[----:B------:R-:W-:Y:S01]  /*3960*/  UMOV UR7, 0x80004020 ;  /* 0x8000402000077882 */ /* 0x000fe20000000000 */
[----:B------:R-:W-:Y:S02]  /*3970*/  UMOV UR9, 0x80004020 ;  /* 0x8000402000097882 */ /* 0x000fe40000000000 */
[----:B------:R-:W-:Y:S01]  /*3980*/  @UP0 ULEA UR6, UR14, UR18, 0x3 ;  /* 0x000000120e060291 */ /* 0x000fe2000f8e18ff */
[----:B------:R-:W-:Y:S01]  /*3990*/  LOP3.LUT R0, R0, UR8, RZ, 0x3c, !PT ;  /* 0x0000000800007c12 */ /* 0x000fe2000f8e3cff */
[----:B------:R-:W-:Y:S01]  /*39a0*/  ULEA UR8, UR5, UR20, 0x8 ;  /* 0x0000001405087291 */ /* 0x000fe2000f8e40ff */
[----:B------:R-:W-:Y:S02]  /*39b0*/  UMOV UR13, 0x80004020 ;  /* 0x80004020000d7882 */ /* 0x000fe40000000000 */
[----:B-1----:R-:W-:Y:S01]  /*39c0*/  @P0 SHF.L.U32 R2, R0, 0x1f, RZ ;  /* 0x0000001f00020819 */ /* 0x002fe200000006ff */
[----:B------:R-:W-:Y:S01]  /*39d0*/  UIADD3 UR10, UPT, UPT, UR8, 0x2, URZ ;  /* 0x00000002080a7890 */ /* 0x000fe2000fffe0ff */
[----:B------:R-:W-:Y:S02]  /*39e0*/  UMOV UR11, 0x80004020 ;  /* 0x80004020000b7882 */ /* 0x000fe40000000000 */
[----:B------:R1:W3:Y:S01]  /*39f0*/  @P0 SYNCS.PHASECHK.TRANS64.TRYWAIT P1, [UR6], R2 ;  /* 0x00000002ff0005a7 */ /* 0x0002e20008021106 */
[----:B------:R-:W-:Y:S03]  /*3a00*/  UIMAD UR6, UR5, 0x3c0, UR4 ;  /* 0x000003c0050678a4 */ /* 0x000fe6000f8e0204 */
[----:B------:R-:W-:Y:S01]  /*3a10*/  UMOV UR5, UR14 ;  /* 0x0000000e00057c82 */ /* 0x000fe20008000000 */
[----:B------:R-:W-:Y:S05]  /*3a20*/  UIADD3 UR12, UPT, UPT, UR6, 0x2, URZ ;  /* 0x00000002060c7890 */ /* 0x000fea000fffe0ff */
[----:B------:R1:W-:Y:S01]  /*3a30*/  UTCQMMA gdesc[UR8], gdesc[UR6], tmem[UR19], tmem[UR26], idesc[UR27], UP2 ;  /* 0x00ff1a06080075ea */ /* 0x0003e20009000313 */
[----:B------:R-:W-:Y:S03]  /*3a40*/  UPLOP3.LUT UP2, UPT, UPT, UPT, UPT, 0x80, 0x8 ;  /* 0x000000000008789c */ /* 0x000fe60003f4f070 */
[----:B------:R1:W-:Y:S01]  /*3a50*/  UTCQMMA gdesc[UR10], gdesc[UR12], tmem[UR19], tmem[UR24], idesc[UR25], UPT ;  /* 0x00ff180c0a0075ea */ /* 0x0003e2000b800313 */
[----:B------:R1:W-:Y:S01]  /*3a60*/  UTCBAR [UR17], URZ ;  /* 0x000000ff110073e9 */ /* 0x0003e200080000ff */
[----:B------:R-:W-:Y:S06]  /*3a70*/  BRA.U UP3, `(.L_x_65) ;  /* 0xfffffffd03787547 */ /* 0x000fec000b83ffff */
.L_x_62:
[----:B------:R-:W-:Y:S01]  /*3a80*/  UIADD3 UR5, UPT, UPT, UR21, 0x1, URZ ;  /* 0x0000000115057890 */ /* 0x000fe2000fffe0ff */
[----:B------:R-:W-:Y:S01]  /*3a90*/  LOP3.LUT P0, RZ, R10, 0x1, RZ, 0xc0, !PT ;  /* 0x000000010aff7812 */ /* 0x000fe2000780c0ff */
[----:B-1----:R-:W-:Y:S01]  /*3aa0*/  UIADD3 UR6, UPT, UPT, UR22, 0xe0, URZ ;  /* 0x000000e016067890 */ /* 0x002fe2000fffe0ff */
[----:B---3--:R-:W-:Y:S01]  /*3ab0*/  ISETP.NE.AND P1, PT, R4, 0x2, PT ;  /* 0x000000020400780c */ /* 0x008fe20003f25270 */
[----:B------:R-:W-:-:S03]  /*3ac0*/  UISETP.NE.AND UP0, UPT, UR5, 0x4, UPT ;  /* 0x000000040500788c */ /* 0x000fc6000bf05270 */
[----:B------:R-:W-:Y:S01]  /*3ad0*/  SEL R2, RZ, 0x1, P1 ;  /* 0x00000001ff027807 */ /* 0x000fe20000800000 */
[----:B------:R-:W-:Y:S02]  /*3ae0*/  USEL UR7, URZ, 0x1, UP0 ;  /* 0x00000001ff077887 */ /* 0x000fe40008000000 */
[----:B------:R-:W-:Y:S01]  /*3af0*/  USEL UR21, UR5, URZ, UP0 ;  /* 0x000000ff05157287 */ /* 0x000fe20008000000 */
[----:B------:R1:W-:Y:S01]  /*3b00*/  UTCBAR [UR6], URZ ;  /* 0x000000ff060073e9 */ /* 0x0003e200080000ff */
[----:B------:R-:W-:Y:S02]  /*3b10*/  LOP3.LUT R12, R12, R2, RZ, 0x3c, !PT ;  /* 0x000000020c0c7212 */ /* 0x000fe400078e3cff */
[----:B------:R-:W-:Y:S02]  /*3b20*/  LOP3.LUT R7, R7, UR7, RZ, 0x3c, !PT ;  /* 0x0000000707077c12 */ /* 0x000fe4000f8e3cff */
[----:B------:R-:W-:Y:S01]  /*3b30*/  SEL R2, R4, RZ, P1 ;  /* 0x000000ff04027207 */ /* 0x000fe20000800000 */
[----:B------:R-:W-:Y:S06]  /*3b40*/  @P0 BRA `(.L_x_66) ;  /* 0xfffffff800b40947 */ /* 0x000fec000383ffff */
[----:B------:R-:W3:Y:S01]  /*3b50*/  S2UR UR8, SR_CgaCtaId ;  /* 0x00000000000879c3 */ /* 0x000ee20000008800 */
[----:B------:R-:W-:Y:S01]  /*3b60*/  ELECT P0, URZ, PT ;  /* 0x0000000000ff782f */ /* 0x000fe20003800000 */
[----:B------:R-:W-:Y:S01]  /*3b70*/  IMAD.MOV.U32 R2, RZ, RZ, 0x1 ;  /* 0x00000001ff027424 */ /* 0x000fe200078e00ff */
[----:B------:R-:W-:Y:S01]  /*3b80*/  UIADD3 UR18, UPT, UPT, UR18, 0x100, URZ ;  /* 0x0000010012127890 */ /* 0x000fe2000fffe0ff */
[----:B------:R-:W-:Y:S01]  /*3b90*/  SHF.L.U32 R0, R7, 0x1f, RZ ;  /* 0x0000001f07007819 */ /* 0x000fe200000006ff */
[----:B------:R-:W-:-:S03]  /*3ba0*/  UMOV UR4, 0x40 ;  /* 0x0000004000047882 */ /* 0x000fc60000000000 */
[----:B------:R-:W-:Y:S01]  /*3bb0*/  UVIRTCOUNT.DEALLOC.SMPOOL 0x80 ;  /* 0x000000800000784c */ /* 0x000fe20000000000 */
[----:B---3--:R-:W-:Y:S02]  /*3bc0*/  ULEA UR8, UR8, UR4, 0x18 ;  /* 0x0000000408087291 */ /* 0x008fe4000f8ec0ff */
[----:B------:R-:W-:-:S07]  /*3bd0*/  ULEA UR4, UR21, UR18, 0x3 ;  /* 0x0000001215047291 */ /* 0x000fce000f8e18ff */
[----:B------:R3:W-:Y:S02]  /*3be0*/  @P0 STS.U8 [UR8+0x1c], R2 ;  /* 0x00001c02ff000988 */ /* 0x0007e40008000008 */
[----:B------:R-:W4:Y:S02]  /*3bf0*/  SYNCS.PHASECHK.TRANS64.TRYWAIT P0, [UR4], R0 ;  /* 0x00000000ff0075a7 */ /* 0x000f240008001104 */
[----:B---34-:R-:W-:Y:S05]  /*3c00*/  @!P0 BRA `(.L_x_67) ;  /* 0x0000007000408947 */ /* 0x018fea0003800000 */
.L_x_144:
[----:B------:R-:W-:-:S04]  /*3c10*/  UIADD3 UR4, UPT, UPT, UR21, 0x1, URZ ;  /* 0x0000000115047890 */ /* 0x000fc8000fffe0ff */
[----:B------:R-:W-:-:S04]  /*3c20*/  UISETP.NE.AND UP0, UPT, UR4, 0x4, UPT ;  /* 0x000000040400788c */ /* 0x000fc8000bf05270 */
[----:B-1----:R-:W-:Y:S02]  /*3c30*/  USEL UR6, URZ, 0x1, UP0 ;  /* 0x00000001ff067887 */ /* 0x002fe40008000000 */
[----:B------:R-:W-:-:S04]  /*3c40*/  USEL UR4, UR4, URZ, UP0 ;  /* 0x000000ff04047287 */ /* 0x000fc80008000000 */
[----:B------:R-:W-:Y:S01]  /*3c50*/  ULEA UR5, UR4, UR18, 0x3 ;  /* 0x0000001204057291 */ /* 0x000fe2000f8e18ff */
[----:B---3--:R-:W-:-:S04]  /*3c60*/  LOP3.LUT R0, R7, UR6, RZ, 0x3c, !PT ;  /* 0x0000000607007c12 */ /* 0x008fc8000f8e3cff */
[----:B------:R-:W-:-:S04]  /*3c70*/  SHF.L.U32 R2, R0, 0x1f, RZ ;  /* 0x0000001f00027819 */ /* 0x000fc800000006ff */
[----:B------:R-:W1:Y:S02]  /*3c80*/  SYNCS.PHASECHK.TRANS64.TRYWAIT P0, [UR5], R2 ;  /* 0x00000002ff0075a7 */ /* 0x000e640008001105 */
[----:B-1----:R-:W-:Y:S05]  /*3c90*/  @!P0 BRA `(.L_x_68) ;  /* 0x0000007000348947 */ /* 0x002fea0003800000 */
.L_x_146:
        /* <DEDUP_REMOVED lines=9> */
.L_x_148:
[----:B------:R-:W-:-:S04]  /*3d30*/  UIADD3 UR4, UPT, UPT, UR4, 0x1, URZ ;  /* 0x0000000104047890 */ /* 0x000fc8000fffe0ff */
[----:B------:R-:W-:-:S04]  /*3d40*/  UISETP.NE.AND UP0, UPT, UR4, 0x4, UPT ;  /* 0x000000040400788c */ /* 0x000fc8000bf05270 */
[----:B------:R-:W-:Y:S02]  /*3d50*/  USEL UR5, URZ, 0x1, UP0 ;  /* 0x00000001ff057887 */ /* 0x000fe40008000000 */
[----:B------:R-:W-:-:S04]  /*3d60*/  USEL UR4, UR4, URZ, UP0 ;  /* 0x000000ff04047287 */ /* 0x000fc80008000000 */
[----:B------:R-:W-:Y:S01]  /*3d70*/  ULEA UR4, UR4, UR18, 0x3 ;  /* 0x0000001204047291 */ /* 0x000fe2000f8e18ff */
[----:B------:R-:W-:-:S04]  /*3d80*/  LOP3.LUT R0, R0, UR5, RZ, 0x3c, !PT ;  /* 0x0000000500007c12 */ /* 0x000fc8000f8e3cff */
[----:B------:R-:W-:-:S04]  /*3d90*/  SHF.L.U32 R0, R0, 0x1f, RZ ;  /* 0x0000001f00007819 */ /* 0x000fc800000006ff */
[----:B------:R-:W3:Y:S02]  /*3da0*/  SYNCS.PHASECHK.TRANS64.TRYWAIT P0, [UR4], R0 ;  /* 0x00000000ff0075a7 */ /* 0x000ee40008001104 */
[----:B---3--:R-:W-:Y:S05]  /*3db0*/  @!P0 BRA `(.L_x_70) ;  /* 0x00000070001c8947 */ /* 0x008fea0003800000 */
.L_x_150:
[----:B------:R-:W-:Y:S01]  /*3dc0*/  NOP ;  /* 0x0000000000007918 */ /* 0x000fe20000000000 */
[----:B-1----:R-:W1:Y:S01]  /*3dd0*/  LDS R0, [UR8+0x14] ;  /* 0x00001408ff007984 */ /* 0x002e620008000800 */
[----:B------:R-:W-:Y:S01]  /*3de0*/  ULOP3.LUT UR4, UR29, 0xffff, URZ, 0xc0, !UPT ;  /* 0x0000ffff1d047892 */ /* 0x000fe2000f8ec0ff */
[----:B------:R-:W-:Y:S01]  /*3df0*/  UMOV UR5, 0xffff ;  /* 0x0000ffff00057882 */ /* 0x000fe20000000000 */
[----:B------:R-:W-:Y:S02]  /*3e00*/  UMOV UR6, 0x1 ;  /* 0x0000000100067882 */ /* 0x000fe40000000000 */
[----:B------:R-:W-:-:S04]  /*3e10*/  USHF.R.U32.HI UR4, URZ, 0x5, UR4 ;  /* 0x00000005ff047899 */ /* 0x000fc80008011604 */
[----:B------:R-:W-:Y:S02]  /*3e20*/  USHF.L.U32 UR5, UR5, UR4, URZ ;  /* 0x0000000405057299 */ /* 0x000fe400080006ff */
[----:B------:R-:W-:-:S04]  /*3e30*/  USHF.L.U32 UR4, UR6, UR4, URZ ;  /* 0x0000000406047299 */ /* 0x000fc800080006ff */
[----:B-1----:R-:W-:-:S04]  /*3e40*/  LOP3.LUT R0, R0, UR5, RZ, 0xc0, !PT ;  /* 0x0000000500007c12 */ /* 0x002fc8000f8ec0ff */
[----:B------:R-:W-:-:S13]  /*3e50*/  ISETP.NE.AND P0, PT, R0, UR5, PT ;  /* 0x0000000500007c0c */ /* 0x000fda000bf05270 */
[----:B------:R-:W-:Y:S05]  /*3e60*/  @P0 BRA `(.L_x_71) ;  /* 0x0000000000580947 */ /* 0x000fea0003800000 */
[----:B------:R-:W1:Y:S02]  /*3e70*/  LDS R0, [UR8+0x18] ;  /* 0x00001808ff007984 */ /* 0x000e640008000800 */
[----:B-1----:R-:W-:-:S04]  /*3e80*/  LOP3.LUT R0, R0, UR4, RZ, 0xc0, !PT ;  /* 0x0000000400007c12 */ /* 0x002fc8000f8ec0ff */
[----:B------:R-:W-:-:S13]  /*3e90*/  ISETP.NE.AND P0, PT, R0, UR4, PT ;  /* 0x0000000400007c0c */ /* 0x000fda000bf05270 */
[----:B------:R-:W-:Y:S05]  /*3ea0*/  @P0 BRA `(.L_x_72) ;  /* 0x00000000003c0947 */ /* 0x000fea0003800000 */
[----:B------:R-:W1:Y:S01]  /*3eb0*/  S2R R2, SR_LANEID ;  /* 0x0000000000027919 */ /* 0x000e620000000000 */
[----:B------:R-:W-:-:S06]  /*3ec0*/  ULOP3.LUT UR5, URZ, UR5, URZ, 0x33, !UPT ;  /* 0x00000005ff057292 */ /* 0x000fcc000f8e33ff */
[----:B------:R-:W-:-:S04]  /*3ed0*/  IMAD.U32 R0, RZ, RZ, UR5 ;  /* 0x00000005ff007e24 */ /* 0x000fc8000f8e00ff */
[----:B------:R3:W4:Y:S02]  /*3ee0*/  REDUX UR7, R0 ;  /* 0x00000000000773c4 */ /* 0x0007240000000000 */
[----:B------:R1:W-:Y:S01]  /*3ef0*/  UTCATOMSWS.AND URZ, UR5 ;  /* 0x0000000500ff79e3 */ /* 0x0003e20008000000 */
[----:B---3--:R-:W-:Y:S01]  /*3f00*/  LOP3.LUT R0, RZ, UR4, RZ, 0x33, !PT ;  /* 0x00000004ff007c12 */ /* 0x008fe2000f8e33ff */
[----:B------:R-:W-:Y:S02]  /*3f10*/  VOTEU.ANY UR4, UPT, PT ;  /* 0x0000000000047886 */ /* 0x000fe400038e0100 */
[----:B------:R-:W-:Y:S02]  /*3f20*/  UFLO.U32 UR4, UR4 ;  /* 0x00000004000472bd */ /* 0x000fe400080e0000 */
[----:B------:R-:W3:Y:S04]  /*3f30*/  REDUX UR6, R0 ;  /* 0x00000000000673c4 */ /* 0x000ee80000000000 */
[----:B-1----:R-:W-:-:S02]  /*3f40*/  ISETP.EQ.U32.AND P0, PT, R2, UR4, PT ;  /* 0x0000000402007c0c */ /* 0x002fc4000bf02070 */
[----:B----4-:R-:W-:-:S11]  /*3f50*/  MOV R2, UR7 ;  /* 0x0000000700027c02 */ /* 0x010fd60008000f00 */
[----:B------:R1:W-:Y:S01]  /*3f60*/  @P0 ATOMS.AND RZ, [UR8+0x14], R2 ;  /* 0x00001402ffff098c */ /* 0x0003e2000a800008 */
[----:B---3--:R-:W-:-:S05]  /*3f70*/  IMAD.U32 R0, RZ, RZ, UR6 ;  /* 0x00000006ff007e24 */ /* 0x008fca000f8e00ff */
[----:B------:R1:W-:Y:S01]  /*3f80*/  @P0 ATOMS.AND RZ, [UR8+0x18], R0 ;  /* 0x00001800ffff098c */ /* 0x0003e2000a800008 */
[----:B------:R-:W-:Y:S05]  /*3f90*/  BRA `(.L_x_73) ;  /* 0x0000000000147947 */ /* 0x000fea0003800000 */
.L_x_72:
[----:B------:R-:W-:Y:S02]  /*3fa0*/  MOV R2, 0x3fc0 ;  /* 0x00003fc000027802 */ /* 0x000fe40000000f00 */
[----:B--2---:R-:W-:Y:S05]  /*3fb0*/  CALL.REL.NOINC `($__internal_0_$__cuda_sm10x_tcgen05_guardrail_trap_col_being_dealloced_not_returned_by_alloc) ;  /* 0x0000007000407944 */ /* 0x004fea0003c00000 */
[----:B------:R-:W-:Y:S05]  /*3fc0*/  BRA `(.L_x_73) ;  /* 0x0000000000087947 */ /* 0x000fea0003800000 */
.L_x_71:
[----:B------:R-:W-:Y:S02]  /*3fd0*/  MOV R2, 0x3ff0 ;  /* 0x00003ff000027802 */ /* 0x000fe40000000f00 */
[----:B--2---:R-:W-:Y:S05]  /*3fe0*/  CALL.REL.NOINC `($__internal_2_$__cuda_sm10x_tcgen05_guardrail_trap_unallocated_columns_being_dealloced) ;  /* 0x00000070004c7944 */ /* 0x004fea0003c00000 */
.L_x_73:
[----:B------:R-:W-:Y:S01]  /*3ff0*/  NOP ;  /* 0x0000000000007918 */ /* 0x000fe20000000000 */
[----:B--2---:R-:W-:Y:S05]  /*4000*/  EXIT ;  /* 0x000000000000794d */ /* 0x004fea0003800000 */
.L_x_55:
[----:B------:R-:W-:-:S09]  /*4010*/  UISETP.NE.OR UP0, UPT, UR22, 0x3, !UP3 ;  /* 0x000000031600788c */ /* 0x000fd2000df05670 */
[----:B------:R-:W-:Y:S05]  /*4020*/  BRA.U UP0, `(.L_x_74) ;  /* 0x0000001100387547 */ /* 0x000fea000b800000 */
[----:B------:R-:W3:Y:S01]  /*4030*/  LDCU.64 UR6, c[0x0][0x888] ;  /* 0x00011100ff0677ac */ /* 0x000ee20008000a00 */
[----:B------:R-:W-:Y:S02]  /*4040*/  HFMA2 R10, -RZ, RZ, 0, 0 ;  /* 0x00000000ff0a7431 */ /* 0x000fe400000001ff */
[----:B------:R-:W-:Y:S01]  /*4050*/  IMAD.MOV.U32 R9, RZ, RZ, 0x1 ;  /* 0x00000001ff097424 */ /* 0x000fe200078e00ff */
[----:B------:R-:W-:Y:S01]  /*4060*/  MOV R11, 0x3c00 ;  /* 0x00003c00000b7802 */ /* 0x000fe20000000f00 */
[----:B------:R-:W4:Y:S01]  /*4070*/  LDCU UR37, c[0x0][0x370] ;  /* 0x00006e00ff2577ac */ /* 0x000f220008000800 */
[----:B------:R-:W-:Y:S01]  /*4080*/  IMAD.MOV.U32 R8, RZ, RZ, RZ ;  /* 0x000000ffff087224 */ /* 0x000fe200078e00ff */
[----:B------:R-:W5:Y:S01]  /*4090*/  LDCU.128 UR40, c[0x0][0xb10] ;  /* 0x00016200ff2877ac */ /* 0x000f620008000c00 */
[----:B------:R-:W5:Y:S01]  /*40a0*/  LDCU UR31, c[0x0][0x374] ;  /* 0x00006e80ff1f77ac */ /* 0x000f620008000800 */
[----:B------:R-:W1:Y:S01]  /*40b0*/  LDCU.64 UR38, c[0x0][0x890] ;  /* 0x00011200ff2677ac */ /* 0x000e620008000a00 */
[----:B------:R-:W1:Y:S01]  /*40c0*/  LDCU UR21, c[0x0][0xb0c] ;  /* 0x00016180ff1577ac */ /* 0x000e620008000800 */
[----:B------:R-:W1:Y:S01]  /*40d0*/  LDCU UR49, c[0x0][0xb20] ;  /* 0x00016400ff3177ac */ /* 0x000e620008000800 */
[----:B------:R-:W1:Y:S01]  /*40e0*/  LDCU UR4, c[0x0][0xb30] ;  /* 0x00016600ff0477ac */ /* 0x000e620008000800 */
[----:B---3--:R-:W-:Y:S01]  /*40f0*/  UISETP.NE.U32.AND UP0, UPT, UR6, URZ, UPT ;  /* 0x000000ff0600728c */ /* 0x008fe2000bf05070 */
[----:B------:R-:W-:Y:S01]  /*4100*/  UMOV UR29, 0x400 ;  /* 0x00000400001d7882 */ /* 0x000fe20000000000 */
[----:B-----5:R-:W-:-:S02]  /*4110*/  UIMAD.WIDE.U32 UR8, UR31, UR43, URZ ;  /* 0x0000002b1f0872a5 */ /* 0x020fc4000f8e00ff */
[----:B------:R-:W-:Y:S02]  /*4120*/  ULEA UR29, UR5, UR29, 0x18 ;  /* 0x0000001d051d7291 */ /* 0x000fe4000f8ec0ff */
[----:B------:R-:W-:Y:S02]  /*4130*/  UISETP.NE.AND.EX UP6, UPT, UR7, URZ, UPT, UP0 ;  /* 0x000000ff0700728c */ /* 0x000fe4000bfc5300 */
[----:B----4-:R-:W-:Y:S02]  /*4140*/  UIMAD.WIDE.U32 UR6, UR37, UR40, URZ ;  /* 0x00000028250672a5 */ /* 0x010fe4000f8e00ff */
[----:B------:R-:W-:Y:S02]  /*4150*/  UIADD3 UR47, UPT, UPT, UR29, 0xa0, URZ ;  /* 0x000000a01d2f7890 */ /* 0x000fe4000fffe0ff */
[----:B--2---:R-:W-:Y:S02]  /*4160*/  UISETP.NE.AND UP0, UPT, UR15, 0x1, UPT ;  /* 0x000000010f00788c */ /* 0x004fe4000bf05270 */
[----:B------:R-:W-:-:S02]  /*4170*/  UPRMT UR47, UR5, 0x654, UR47 ;  /* 0x00000654052f7896 */ /* 0x000fc4000800002f */
[----:B-1----:R-:W-:Y:S01]  /*4180*/  UISETP.NE.U32.AND UP0, UPT, UR38, URZ, UPT ;  /* 0x000000ff2600728c */ /* 0x002fe2000bf05070 */
[----:B------:R-:W-:Y:S01]  /*4190*/  UMOV UR5, UR7 ;  /* 0x0000000700057c82 */ /* 0x000fe20008000000 */
[----:B------:R-:W-:Y:S02]  /*41a0*/  UISETP.GE.AND UP3, UPT, UR15, 0x1, UPT ;  /* 0x000000010f00788c */ /* 0x000fe4000bf66270 */
[----:B------:R-:W-:Y:S02]  /*41b0*/  USHF.R.U32.HI UR46, URZ, UR41, UR5 ;  /* 0x00000029ff2e7299 */ /* 0x000fe40008011605 */
[----:B------:R-:W-:Y:S01]  /*41c0*/  UISETP.NE.AND.EX UP5, UPT, UR39, URZ, UPT, UP0 ;  /* 0x000000ff2700728c */ /* 0x000fe2000bfa5300 */
[----:B------:R-:W-:Y:S01]  /*41d0*/  UMOV UR5, UR9 ;  /* 0x0000000900057c82 */ /* 0x000fe20008000000 */
[----:B------:R-:W1:Y:S01]  /*41e0*/  LDCU.64 UR50, c[0x0][0x348] ;  /* 0x00006900ff3277ac */ /* 0x000e620008000a00 */
[----:B------:R-:W-:Y:S01]  /*41f0*/  UPLOP3.LUT UP1, UPT, UPT, UPT, UPT, 0x40, 0x4 ;  /* 0x000000000004789c */ /* 0x000fe20003f2e870 */
[----:B------:R-:W2:Y:S01]  /*4200*/  LDCU.64 UR22, c[0x0][0xb28] ;  /* 0x00016500ff1677ac */ /* 0x000ea20008000a00 */
[----:B------:R-:W-:-:S02]  /*4210*/  UISETP.NE.AND UP3, UPT, UR21, 0x1, UPT ;  /* 0x000000011500788c */ /* 0x000fc4000bf65270 */
[----:B------:R-:W-:Y:S02]  /*4220*/  USHF.R.U32.HI UR44, URZ, UR49, UR5 ;  /* 0x00000031ff2c7299 */ /* 0x000fe40008011605 */
[----:B------:R-:W-:Y:S02]  /*4230*/  UISETP.NE.AND UP0, UPT, UR42, 0x1, UPT ;  /* 0x000000012a00788c */ /* 0x000fe4000bf05270 */
[----:B------:R-:W-:-:S11]  /*4240*/  UISETP.NE.AND UP4, UPT, UR4, 0x1, UPT ;  /* 0x000000010400788c */ /* 0x000fd6000bf85270 */
.L_x_82:
[----:B------:R-:W-:Y:S02]  /*4250*/  LEA R2, R8, UR29, 0x3 ;  /* 0x0000001d08027c11 */ /* 0x000fe4000f8e18ff */
[----:B------:R-:W-:Y:S02]  /*4260*/  SHF.L.U32 R0, R10, 0x1f, RZ ;  /* 0x0000001f0a007819 */ /* 0x000fe400000006ff */
[----:B------:R-:W-:Y:S02]  /*4270*/  LEA R4, R8, UR29, 0x4 ;  /* 0x0000001d08047c11 */ /* 0x000fe4000f8e20ff */
[----:B------:R-:W3:Y:S02]  /*4280*/  SYNCS.PHASECHK.TRANS64.TRYWAIT P0, [R2+URZ+0xc0], R0 ;  /* 0x0000c000020075a7 */ /* 0x000ee400080011ff */
[----:B---3--:R-:W-:Y:S05]  /*4290*/  @!P0 BRA `(.L_x_75) ;  /* 0x0000006800fc8947 */ /* 0x008fea0003800000 */
.L_x_151:
[----:B------:R-:W4:Y:S01]  /*42a0*/  LDS.128 R4, [R4+0x150] ;  /* 0x0001500004047984 */ /* 0x000f220000000c00 */
[----:B------:R-:W-:Y:S01]  /*42b0*/  UISETP.GE.AND UP0, UPT, UR15, 0x1, UPT ;  /* 0x000000010f00788c */ /* 0x000fe2000bf06270 */
[----:B------:R-:W-:Y:S01]  /*42c0*/  @!PT LDS RZ, [RZ] ;  /* 0x00000000fffff984 */ /* 0x000fe20000000800 */
[----:B------:R-:W-:Y:S01]  /*42d0*/  @!PT LDS RZ, [RZ] ;  /* 0x00000000fffff984 */ /* 0x000fe20000000800 */
[----:B------:R-:W-:Y:S01]  /*42e0*/  @!PT LDS RZ, [RZ] ;  /* 0x00000000fffff984 */ /* 0x000fe20000000800 */
[----:B------:R-:W-:Y:S01]  /*42f0*/  @!PT LDS RZ, [RZ] ;  /* 0x00000000fffff984 */ /* 0x000fe20000000800 */
[----:B------:R5:W-:Y:S06]  /*4300*/  MEMBAR.ALL.CTA ;  /* 0x0000000000007992 */ /* 0x000bec0000008000 */
[----:B-----5:R-:W5:Y:S01]  /*4310*/  FENCE.VIEW.ASYNC.S ;  /* 0x00000000000073c6 */ /* 0x020f620000000000 */
[----:B----4-:R-:W-:Y:S11]  /*4320*/  LOP3.LUT P0, RZ, R6, 0x1, RZ, 0xc0, !PT ;  /* 0x0000000106ff7812 */ /* 0x010ff6000780c0ff */
[----:B------:R-:W-:Y:S02]  /*4330*/  @!UPT UIADD3 URZ, UPT, UPT, URZ, URZ, URZ ;  /* 0x000000fffffff290 */ /* 0x000fe4000fffe0ff */
[----:B-----5:R-:W-:Y:S01]  /*4340*/  VOTEU.ANY UP3, P0 ;  /* 0x0000000000ff7886 */ /* 0x020fe20000060100 */
[----:B------:R-:W-:Y:S11]  /*4350*/  PLOP3.LUT P0, PT, PT, PT, UP3, 0x80, 0x8 ;  /* 0x000000000008781c */ /* 0x000ff60003f0f038 */
[----:B------:R-:W-:Y:S02]  /*4360*/  @!UPT UIADD3 URZ, UPT, UPT, URZ, URZ, URZ ;  /* 0x000000fffffff290 */ /* 0x000fe4000fffe0ff */
[----:B---3--:R-:W-:Y:S02]  /*4370*/  @P0 SHF.R.U32.HI R0, RZ, 0x10, R5 ;  /* 0x00000010ff000819 */ /* 0x008fe40000011605 */
[----:B------:R-:W-:Y:S02]  /*4380*/  @P0 MOV R3, R4 ;  /* 0x0000000400030202 */ /* 0x000fe40000000f00 */
[----:B------:R-:W-:Y:S01]  /*4390*/  @P0 R2UR UR4, R0 ;  /* 0x00000000000402ca */ /* 0x000fe200000e0000 */
[----:B------:R-:W-:Y:S01]  /*43a0*/  VIADD R0, R2, 0xd0 ;  /* 0x000000d002007836 */ /* 0x000fe20000000000 */
[----:B------:R-:W-:Y:S02]  /*43b0*/  @P0 LOP3.LUT R4, R5, 0xffff, RZ, 0xc0, !PT ;  /* 0x0000ffff05040812 */ /* 0x000fe400078ec0ff */
[----:B------:R-:W-:Y:S02]  /*43c0*/  @P0 R2UR UR6, R3 ;  /* 0x00000000030602ca */ /* 0x000fe400000e0000 */
[----:B------:R-:W-:Y:S02]  /*43d0*/  PRMT R0, RZ, 0x654, R0 ;  /* 0x00000654ff007816 */ /* 0x000fe40000000000 */
[----:B------:R-:W-:Y:S02]  /*43e0*/  @P0 R2UR UR5, R4 ;  /* 0x00000000040502ca */ /* 0x000fe400000e0000 */
[----:B------:R3:W-:Y:S03]  /*43f0*/  SYNCS.ARRIVE.TRANS64.RED.A1T0 RZ, [R0+URZ], RZ ;  /* 0x000000ff00ff79a7 */ /* 0x0007e600081004ff */
[----:B------:R-:W-:Y:S04]  /*4400*/  @UP3 UMOV UR30, UR4 ;  /* 0x00000004001e3c82 */ /* 0x000fe80008000000 */
[----:B------:R-:W-:Y:S04]  /*4410*/  @UP3 UMOV UR14, UR6 ;  /* 0x00000006000e3c82 */ /* 0x000fe80008000000 */
[----:B------:R-:W-:Y:S01]  /*4420*/  @UP3 UMOV UR13, UR5 ;  /* 0x00000005000d3c82 */ /* 0x000fe20008000000 */
[----:B------:R-:W-:Y:S05]  /*4430*/  BRA.U !UP0, `(.L_x_76) ;  /* 0x0000000108c07547 */ /* 0x000fea000b800000 */
[----:B------:R-:W-:Y:S02]  /*4440*/  UIMAD.WIDE.U32 UR8, UR13, UR43, URZ ;  /* 0x0000002b0d0872a5 */ /* 0x000fe4000f8e00ff */
[----:B------:R-:W-:Y:S02]  /*4450*/  UP2UR UR12, UPR, URZ, 0x4 ;  /* 0x00000004ff0c7883 */ /* 0x000fe40008000000 */
[----:B------:R-:W-:Y:S02]  /*4460*/  UISETP.NE.AND UP2, UPT, UR42, 0x1, UPT ;  /* 0x000000012a00788c */ /* 0x000fe4000bf45270 */
[----:B------:R-:W-:Y:S02]  /*4470*/  UIMAD.WIDE.U32 UR10, UR14, UR40, URZ ;  /* 0x000000280e0a72a5 */ /* 0x000fe4000f8e00ff */
[----:B------:R-:W-:Y:S02]  /*4480*/  USEL UR4, UR31, UR44, !UP2 ;  /* 0x0000002c1f047287 */ /* 0x000fe4000d000000 */
[----:B------:R-:W-:Y:S02]  /*4490*/  UISETP.NE.AND UP0, UPT, UR21, 0x1, UPT ;  /* 0x000000011500788c */ /* 0x000fe4000bf05270 */
[----:B------:R-:W-:Y:S02]  /*44a0*/  UP2UR UR20, UPR, URZ, 0x2 ;  /* 0x00000002ff147883 */ /* 0x000fe40008000000 */
[----:B------:R-:W-:Y:S02]  /*44b0*/  UISETP.NE.AND UP1, UPT, UR15, 0x1, UPT ;  /* 0x000000010f00788c */ /* 0x000fe4000bf25270 */
[----:B--2---:R-:W-:Y:S02]  /*44c0*/  UIMAD.WIDE.U32 UR16, UR4, UR22, URZ ;  /* 0x00000016041072a5 */ /* 0x004fe4000f8e00ff */
[----:B------:R-:W-:Y:S01]  /*44d0*/  USEL UR7, UR37, UR46, !UP0 ;  /* 0x0000002e25077287 */ /* 0x000fe2000c000000 */
[----:B------:R-:W-:Y:S02]  /*44e0*/  UMOV UR5, UR9 ;  /* 0x0000000900057c82 */ /* 0x000fe40008000000 */
[----:B------:R-:W-:Y:S02]  /*44f0*/  USHF.R.U32.HI UR6, URZ, UR49, UR5 ;  /* 0x00000031ff067299 */ /* 0x000fe40008011605 */
[----:B------:R-:W-:Y:S02]  /*4500*/  UIMAD.WIDE.U32 UR18, UR7, UR22, URZ ;  /* 0x00000016071272a5 */ /* 0x000fe4000f8e00ff */
[----:B------:R-:W-:Y:S02]  /*4510*/  USEL UR6, UR13, UR6, !UP2 ;  /* 0x000000060d067287 */ /* 0x000fe4000d000000 */
[----:B------:R-:W-:Y:S01]  /*4520*/  UISETP.NE.AND UP2, UPT, UR12, URZ, UPT ;  /* 0x000000ff0c00728c */ /* 0x000fe2000bf45270 */
[----:B------:R-:W-:Y:S01]  /*4530*/  UMOV UR5, UR11 ;  /* 0x0000000b00057c82 */ /* 0x000fe20008000000 */
[----:B------:R-:W-:Y:S02]  /*4540*/  UIMAD.WIDE.U32 UR10, UR6, UR22, URZ ;  /* 0x00000016060a72a5 */ /* 0x000fe4000f8e00ff */
[----:B------:R-:W-:Y:S03]  /*4550*/  USHF.R.U32.HI UR8, URZ, UR41, UR5 ;  /* 0x00000029ff087299 */ /* 0x000fe60008011605 */
[----:B------:R-:W-:Y:S02]  /*4560*/  UMOV UR5, UR17 ;  /* 0x0000001100057c82 */ /* 0x000fe40008000000 */
[----:B------:R-:W-:Y:S03]  /*4570*/  @UP1 USHF.R.U32.HI UR4, URZ, UR23, UR5 ;  /* 0x00000017ff041299 */ /* 0x000fe60008011605 */
[----:B------:R-:W-:Y:S01]  /*4580*/  UMOV UR5, UR19 ;  /* 0x0000001300057c82 */ /* 0x000fe20008000000 */
[----:B------:R-:W-:Y:S02]  /*4590*/  UIMAD UR4, UR15, UR4, URZ ;  /* 0x000000040f0472a4 */ /* 0x000fe4000f8e02ff */
[----:B------:R-:W-:Y:S02]  /*45a0*/  @UP1 USHF.R.U32.HI UR7, URZ, UR23, UR5 ;  /* 0x00000017ff071299 */ /* 0x000fe40008011605 */
[----:B------:R-:W-:Y:S02]  /*45b0*/  USEL UR5, UR14, UR8, !UP0 ;  /* 0x000000080e057287 */ /* 0x000fe4000c000000 */
[----:B------:R-:W-:Y:S02]  /*45c0*/  UIMAD UR8, UR15, UR7, URZ ;  /* 0x000000070f0872a4 */ /* 0x000fe4000f8e02ff */
[----:B------:R-:W-:Y:S03]  /*45d0*/  UISETP.GE.AND UP0, UPT, UR6, UR4, UPT ;  /* 0x000000040600728c */ /* 0x000fe6000bf06270 */
[----:B------:R-:W-:Y:S01]  /*45e0*/  UMOV UR4, UR11 ;  /* 0x0000000b00047c82 */ /* 0x000fe20008000000 */
[----:B------:R-:W-:Y:S02]  /*45f0*/  UISETP.GE.OR UP0, UPT, UR5, UR8, UP0 ;  /* 0x000000080500728c */ /* 0x000fe40008706670 */
[----:B------:R-:W-:Y:S02]  /*4600*/  USHF.R.U32.HI UR4, URZ, UR23, UR4 ;  /* 0x00000017ff047299 */ /* 0x000fe40008011604 */
[----:B------:R-:W-:Y:S02]  /*4610*/  UIMAD.WIDE.U32 UR8, UR5, UR22, URZ ;  /* 0x00000016050872a5 */ /* 0x000fe4000f8e00ff */
[----:B------:R-:W-:Y:S04]  /*4620*/  USEL UR10, UR6, UR4, !UP1 ;  /* 0x00000004060a7287 */ /* 0x000fe8000c800000 */
[----:B------:R-:W-:Y:S01]  /*4630*/  UIADD3 UR11, UPT, UPT, -UR10, URZ, URZ ;  /* 0x000000ff0a0b7290 */ /* 0x000fe2000fffe1ff */
[----:B------:R-:W-:Y:S02]  /*4640*/  @!UP0 UMOV UR4, UR9 ;  /* 0x0000000900048c82 */ /* 0x000fe40008000000 */
[----:B------:R-:W-:Y:S02]  /*4650*/  @!UP0 USHF.R.U32.HI UR4, URZ, UR23, UR4 ;  /* 0x00000017ff048299 */ /* 0x000fe40008011604 */
[----:B------:R-:W-:Y:S02]  /*4660*/  UIMAD UR8, UR15, UR11, UR6 ;  /* 0x0000000b0f0872a4 */ /* 0x000fe4000f8e0206 */
[----:B------:R-:W-:Y:S02]  /*4670*/  @!UP0 USEL UR4, UR5, UR4, !UP1 ;  /* 0x0000000405048287 */ /* 0x000fe4000c800000 */
[----:B------:R-:W-:Y:S02]  /*4680*/  UISETP.NE.AND UP1, UPT, UR20, URZ, UPT ;  /* 0x000000ff1400728c */ /* 0x000fe4000bf25270 */
[----:B------:R-:W-:Y:S02]  /*4690*/  @!UP0 UIMAD UR7, UR7, UR8, UR4 ;  /* 0x00000008070782a4 */ /* 0x000fe4000f8e0204 */
[----:B------:R-:W-:Y:S02]  /*46a0*/  @!UP0 UIADD3 UR9, UPT, UPT, UR10, -UR4, URZ ;  /* 0x800000040a098290 */ /* 0x000fe4000fffe0ff */
[----:B------:R-:W-:Y:S02]  /*46b0*/  UIADD3 UR8, UPT, UPT, -UR6, URZ, URZ ;  /* 0x000000ff06087290 */ /* 0x000fe4000fffe1ff */
[----:B------:R-:W-:Y:S02]  /*46c0*/  UIADD3 UR4, UPT, UPT, -UR5, URZ, URZ ;  /* 0x000000ff05047290 */ /* 0x000fe4000fffe1ff */
[----:B------:R-:W-:Y:S03]  /*46d0*/  @!UP0 UIMAD UR6, UR9, UR15, UR5 ;  /* 0x0000000f090682a4 */ /* 0x000fe6000f8e0205 */
[----:B------:R-:W-:Y:S01]  /*46e0*/  @!UP0 UMOV UR5, UR7 ;  /* 0x0000000700058c82 */ /* 0x000fe20008000000 */
[----:B------:R-:W-:Y:S02]  /*46f0*/  UIMAD UR7, UR21, UR4, UR14 ;  /* 0x00000004150772a4 */ /* 0x000fe4000f8e020e */
[----:B------:R-:W-:Y:S02]  /*4700*/  UIMAD UR4, UR42, UR8, UR13 ;  /* 0x000000082a0472a4 */ /* 0x000fe4000f8e020d */
[----:B------:R-:W-:Y:S02]  /*4710*/  UIMAD UR14, UR5, UR21, UR7 ;  /* 0x00000015050e72a4 */ /* 0x000fe4000f8e0207 */
[----:B------:R-:W-:Y:S11]  /*4720*/  UIMAD UR13, UR6, UR42, UR4 ;  /* 0x0000002a060d72a4 */ /* 0x000ff6000f8e0204 */
[----:B------:R-:W-:Y:S01]  /*4730*/  @!UPT UIADD3 URZ, UPT, UPT, URZ, URZ, URZ ;  /* 0x000000fffffff290 */ /* 0x000fe2000fffe0ff */
.L_x_76:
[----:B------:R-:W4:Y:S01]  /*4740*/  @!UP4 LDCU.128 UR8, c[0x0][0xb10] ;  /* 0x00016200ff08c7ac */ /* 0x000f220008000c00 */
[----:B------:R-:W-:Y:S02]  /*4750*/  ISETP.NE.U32.AND P0, PT, RZ, UR38, PT ;  /* 0x00000026ff007c0c */ /* 0x000fe4000bf05070 */
[----:B------:R-:W-:Y:S02]  /*4760*/  SHF.L.U32 R4, R9, 0x1f, RZ ;  /* 0x0000001f09047819 */ /* 0x000fe400000006ff */
[----:B------:R-:W-:Y:S01]  /*4770*/  ISETP.NE.AND.EX P0, PT, RZ, UR39, PT, P0 ;  /* 0x00000027ff007c0c */ /* 0x000fe2000bf05300 */
[----:B------:R-:W5:Y:S01]  /*4780*/  @!UP4 LDCU UR5, c[0x0][0xb0c] ;  /* 0x00016180ff05c7ac */ /* 0x000f620008000800 */
[----:B----4-:R-:W-:Y:S07]  /*4790*/  UIMAD.WIDE.U32 UR6, UR14, UR8, URZ ;  /* 0x000000080e0672a5 */ /* 0x010fee000f8e00ff */
[----:B------:R-:W-:Y:S01]  /*47a0*/  @!UP4 UMOV UR4, UR7 ;  /* 0x000000070004cc82 */ /* 0x000fe20008000000 */
[----:B-----5:R-:W-:Y:S02]  /*47b0*/  @!UP4 UISETP.NE.AND UP0, UPT, UR5, 0x1, UPT ;  /* 0x000000010500c88c */ /* 0x020fe4000bf05270 */
[----:B------:R-:W-:Y:S02]  /*47c0*/  @!UP4 USHF.R.U32.HI UR4, URZ, UR9, UR4 ;  /* 0x00000009ff04c299 */ /* 0x000fe40008011604 */
[----:B------:R-:W-:Y:S02]  /*47d0*/  UIMAD.WIDE.U32 UR6, UR13, UR11, URZ ;  /* 0x0000000b0d0672a5 */ /* 0x000fe4000f8e00ff */
[----:B------:R-:W-:Y:S02]  /*47e0*/  @!UP4 USEL UR8, UR14, UR4, !UP0 ;  /* 0x000000040e08c287 */ /* 0x000fe4000c000000 */
[----:B------:R-:W-:Y:S03]  /*47f0*/  @!UP4 UISETP.NE.AND UP0, UPT, UR10, 0x1, UPT ;  /* 0x000000010a00c88c */ /* 0x000fe6000bf05270 */
[----:B------:R-:W-:Y:S02]  /*4800*/  @!UP4 UMOV UR6, UR7 ;  /* 0x000000070006cc82 */ /* 0x000fe40008000000 */
[----:B------:R-:W4:Y:S02]  /*4810*/  @!UP4 LDCU UR4, c[0x0][0xb20] ;  /* 0x00016400ff04c7ac */ /* 0x000f240008000800 */
[----:B----4-:R-:W-:Y:S04]  /*4820*/  @!UP4 USHF.R.U32.HI UR6, URZ, UR4, UR6 ;  /* 0x00000004ff06c299 */ /* 0x010fe80008011606 */
[----:B------:R-:W-:Y:S04]  /*4830*/  @!UP4 USEL UR6, UR13, UR6, !UP0 ;  /* 0x000000060d06c287 */ /* 0x000fe8000c000000 */
[----:B------:R-:W-:Y:S02]  /*4840*/  @!UP4 UIADD3 UR4, UPT, UPT, -UR8, UR6, URZ ;  /* 0x000000060804c290 */ /* 0x000fe4000fffe1ff */
[----:B------:R-:W-:Y:S02]  /*4850*/  @!UP4 UIADD3 UR6, UPT, UPT, UR8, -UR6, URZ ;  /* 0x800000060806c290 */ /* 0x000fe4000fffe0ff */
[----:B------:R-:W-:Y:S02]  /*4860*/  @!UP4 UIMAD UR14, UR4, UR5, UR14 ;  /* 0x00000005040ec2a4 */ /* 0x000fe4000f8e020e */
[----:B------:R-:W-:Y:S01]  /*4870*/  @!UP4 UIMAD UR13, UR6, UR10, UR13 ;  /* 0x0000000a060dc2a4 */ /* 0x000fe2000f8e020d */
[----:B------:R-:W-:Y:S11]  /*4880*/  BRA.U UP1, `(.L_x_77) ;  /* 0x0000000101107547 */ /* 0x000ff6000b800000 */
[----:B---3--:R-:W-:Y:S04]  /*4890*/  MOV R0, UR48 ;  /* 0x0000003000007c02 */ /* 0x008fe80008000f00 */
[----:B------:R-:W-:Y:S04]  /*48a0*/  SHF.L.U32 R0, R0, 0x1f, RZ ;  /* 0x0000001f00007819 */ /* 0x000fe800000006ff */
[----:B------:R-:W3:Y:S02]  /*48b0*/  SYNCS.PHASECHK.TRANS64.TRYWAIT P1, [UR29+0xb8], R0 ;  /* 0x0000b800ff0075a7 */ /* 0x000ee4000802111d */
[----:B---3--:R-:W-:Y:S05]  /*48c0*/  @!P1 BRA `(.L_x_78) ;  /* 0x0000006400849947 */ /* 0x008fea0003800000 */
.L_x_77:
[----:B------:R-:W-:Y:S05]  /*48d0*/  BRA.U !UP5, `(.L_x_79) ;  /* 0x000000010d3c7547 */ /* 0x000fea000b800000 */
[----:B------:R-:W-:Y:S01]  /*48e0*/  UPLOP3.LUT UP2, UPT, UPT, UPT, UP6, 0x80, 0x8 ;  /* 0x000000000008789c */ /* 0x000fe20003f4f060 */
[----:B------:R-:W-:Y:S01]  /*48f0*/  HFMA2 R245, -RZ, RZ, 0, 5.9604644775390625e-08 ;  /* 0x00000001fff57431 */ /* 0x000fe200000001ff */
[----:B------:R-:W4:Y:S01]  /*4900*/  LDCU.64 UR8, c[0x0][0x358] ;  /* 0x00006b00ff0877ac */ /* 0x000f220008000a00 */
[----:B---3--:R-:W-:Y:S03]  /*4910*/  IMAD.MOV.U32 R0, RZ, RZ, 0x1 ;  /* 0x00000001ff007424 */ /* 0x008fe600078e00ff */
[----:B------:R-:W-:Y:S05]  /*4920*/  PLOP3.LUT P1, PT, PT, PT, UP2, 0x80, 0x8 ;  /* 0x000000000008781c */ /* 0x000fea0003f2f028 */
[----:B------:R-:W3:Y:S01]  /*4930*/  @UP2 LDCU.64 UR4, c[0x0][0x888] ;  /* 0x00011100ff0427ac */ /* 0x000ee20008000a00 */
[----:B------:R-:W-:Y:S07]  /*4940*/  @UP2 UIMAD UR6, UR36, UR38, URZ ;  /* 0x00000026240622a4 */ /* 0x000fee000f8e02ff */
[----:B------:R-:W-:Y:S01]  /*4950*/  @!P1 PRMT R245, R0, 0x7610, R245 ;  /* 0x0000761000f59816 */ /* 0x000fe200000000f5 */
[----:B---3--:R-:W-:Y:S06]  /*4960*/  @UP2 UIMAD.WIDE UR4, UR6, 0x4, UR4 ;  /* 0x00000004060428a5 */ /* 0x008fec000f8e0204 */
[----:B------:R-:W-:Y:S02]  /*4970*/  IMAD.U32 R2, RZ, RZ, UR4 ;  /* 0x00000004ff027e24 */ /* 0x000fe4000f8e00ff */
[----:B------:R-:W-:Y:S05]  /*4980*/  IMAD.U32 R3, RZ, RZ, UR5 ;  /* 0x00000005ff037e24 */ /* 0x000fea000f8e00ff */
[----:B----4-:R-:W3:Y:S02]  /*4990*/  @P1 LDG.E R2, desc[UR8][R2.64] ;  /* 0x0000000802021981 */ /* 0x010ee4000c1e1900 */
[----:B---3--:R-:W-:Y:S11]  /*49a0*/  @P1 R2UR UR45, R2 ;  /* 0x00000000022d12ca */ /* 0x008ff600000e0000 */
[----:B------:R-:W-:Y:S03]  /*49b0*/  @!UPT UIADD3 URZ, UPT, UPT, URZ, URZ, URZ ;  /* 0x000000fffffff290 */ /* 0x000fe6000fffe0ff */
[----:B------:R-:W4:Y:S02]  /*49c0*/  @!UP2 LDCU UR45, c[0x0][0x880] ;  /* 0x00011000ff2da7ac */ /* 0x000f240008000800 */
.L_x_79:
[----:B----4-:R-:W-:Y:S01]  /*49d0*/  @!P0 FSETP.EQ.AND P2, PT, RZ, UR45, PT ;  /* 0x0000002dff008c0b */ /* 0x010fe2000bf42000 */
[----:B------:R-:W-:Y:S01]  /*49e0*/  @!UPT UIADD3 URZ, UPT, UPT, URZ, URZ, URZ ;  /* 0x000000fffffff290 */ /* 0x000fe2000fffe0ff */
[----:B------:R-:W-:Y:S11]  /*49f0*/  @!P0 BRA `(.L_x_80) ;  /* 0x0000000000148947 */ /* 0x000ff60003800000 */
[----:B------:R-:W-:Y:S02]  /*4a00*/  LOP3.LUT P0, RZ, R245, 0xff, RZ, 0xc0, !PT ;  /* 0x000000fff5ff7812 */ /* 0x000fe4000780c0ff */
[----:B------:R-:W-:Y:S04]  /*4a10*/  PLOP3.LUT P2, PT, PT, PT, UP2, 0x80, 0x8 ;  /* 0x000000000008781c */ /* 0x000fe80003f4f028 */
[----:B------:R-:W-:Y:S07]  /*4a20*/  PLOP3.LUT P2, PT, P2, PT, PT, 0x8, 0x80 ;  /* 0x000000000080781c */ /* 0x000fee000174e170 */
[----:B------:R-:W-:Y:S11]  /*4a30*/  @P0 FSETP.EQ.AND P2, PT, RZ, UR45, PT ;  /* 0x0000002dff000c0b */ /* 0x000ff6000bf42000 */
[----:B------:R-:W-:Y:S02]  /*4a40*/  @!UPT UIADD3 URZ, UPT, UPT, URZ, URZ, URZ ;  /* 0x000000fffffff290 */ /* 0x000fe4000fffe0ff */
.L_x_80:
[----:B------:R-:W4:Y:S01]  /*4a50*/  SYNCS.PHASECHK.TRANS64.TRYWAIT P0, [UR29+0xa8], R4 ;  /* 0x0000a804ff0075a7 */ /* 0x000f22000800111d */
[----:B------:R-:W-:Y:S02]  /*4a60*/  ELECT P1, URZ, PT ;  /* 0x0000000000ff782f */ /* 0x000fe40003820000 */
[----:B---3--:R-:W-:Y:S01]  /*4a70*/  IADD3 R0, PT, PT, R8, 0x1, RZ ;  /* 0x0000000108007810 */ /* 0x008fe20007ffe0ff */
[----:B----4-:R-:W-:Y:S10]  /*4a80*/  @!P0 BRA `(.L_x_81) ;  /* 0x00000064002c8947 */ /* 0x010ff40003800000 */
.L_x_154:
[----:B------:R-:W4:Y:S01]  /*4a90*/  LDL R5, [R1+0x4] ;  /* 0x0000040001057983 */ /* 0x000f220000100800 */
[----:B------:R-:W-:Y:S01]  /*4aa0*/  PLOP3.LUT P1, PT, P2, P1, PT, 0xf2, 0x2f ;  /* 0x00000000002f781c */ /* 0x000fe20001723e72 */
[----:B------:R-:W-:Y:S01]  /*4ab0*/  UMOV UR20, UR36 ;  /* 0x0000002400147c82 */ /* 0x000fe20008000000 */
[----:B------:R-:W-:Y:S01]  /*4ac0*/  UMOV UR28, UR36 ;  /* 0x00000024001c7c82 */ /* 0x000fe20008000000 */
[----:B------:R-:W5:Y:S01]  /*4ad0*/  LDL R3, [R1] ;  /* 0x0000000001037983 */ /* 0x000f620000100800 */
[----:B------:R-:W-:Y:S01]  /*4ae0*/  R2UR UR7, R244 ;  /* 0x00000000f40772ca */ /* 0x000fe200000e0000 */
[----:B------:R-:W-:Y:S01]  /*4af0*/  UMOV UR12, UR36 ;  /* 0x00000024000c7c82 */ /* 0x000fe20008000000 */
[----:B------:R-:W-:Y:S02]  /*4b00*/  R2UR UR6, R243 ;  /* 0x00000000f30672ca */ /* 0x000fe400000e0000 */
[C---:B------:R-:W-:Y:S02]  /*4b10*/  ISETP.NE.AND P0, PT, R0.reuse, 0x2, PT ;  /* 0x000000020000780c */ /* 0x040fe40003f05270 */
[----:B------:R-:W-:Y:S02]  /*4b20*/  LOP3.LUT R9, R9, 0x1, RZ, 0x3c, !PT ;  /* 0x0000000109097812 */ /* 0x000fe400078e3cff */
[----:B---3--:R-:W-:Y:S01]  /*4b30*/  SEL R2, RZ, 0x1, P0 ;  /* 0x00000001ff027807 */ /* 0x008fe20000000000 */
[----:B------:R-:W-:Y:S01]  /*4b40*/  VOTEU.ALL UP0, P1 ;  /* 0x0000000000ff7886 */ /* 0x000fe20000800000 */
[----:B------:R-:W-:Y:S02]  /*4b50*/  SEL R8, R0, RZ, P0 ;  /* 0x000000ff00087207 */ /* 0x000fe40000000000 */
[----:B------:R-:W-:Y:S02]  /*4b60*/  LOP3.LUT R10, R10, R2, RZ, 0x3c, !PT ;  /* 0x000000020a0a7212 */ /* 0x000fe400078e3cff */
[----:B-1----:R-:W-:Y:S02]  /*4b70*/  @!UP0 UIADD3 UR4, UP1, UPT, UR50, 0x580, URZ ;  /* 0x0000058032048890 */ /* 0x002fe4000ff3e0ff */
[----:B------:R-:W-:Y:S02]  /*4b80*/  @!UP0 USHF.L.U32 UR35, UR7, 0x6, URZ ;  /* 0x0000000607238899 */ /* 0x000fe400080006ff */
[----:B------:R-:W-:Y:S02]  /*4b90*/  @!UP0 UIADD3.X UR5, UPT, UPT, URZ, UR51, URZ, UP1, !UPT ;  /* 0x00000033ff058290 */ /* 0x000fe40008ffe4ff */
[----:B------:R-:W-:Y:S02]  /*4ba0*/  @!UP0 UIMAD UR34, UR6, 0xf0, URZ ;  /* 0x000000f0062288a4 */ /* 0x000fe4000f8e02ff */
[----:B------:R-:W-:Y:S02]  /*4bb0*/  @!UP0 UIADD3 UR32, UPT, UPT, UR29, 0x180, URZ ;  /* 0x000001801d208890 */ /* 0x000fe4000fffe0ff */
[----:B------:R-:W-:Y:S01]  /*4bc0*/  @!UP0 UIADD3 UR33, UPT, UPT, UR29, 0xa0, URZ ;  /* 0x000000a01d218890 */ /* 0x000fe2000fffe0ff */
[----:B------:R-:W-:Y:S01]  /*4bd0*/  VOTEU.ALL UP1, P1 ;  /* 0x0000000000ff7886 */ /* 0x000fe20000820000 */
[----:B------:R-:W-:Y:S01]  /*4be0*/  UMOV UR6, 0x0 ;  /* 0x0000000000067882 */ /* 0x000fe20000000000 */
[----:B------:R-:W-:Y:S01]  /*4bf0*/  UMOV UR7, 0x10000000 ;  /* 0x1000000000077882 */ /* 0x000fe20000000000 */
[----:B------:R-:W-:Y:S02]  /*4c00*/  @!UP0 UIADD3 UR16, UPT, UPT, UR29, 0x580, URZ ;  /* 0x000005801d108890 */ /* 0x000fe4000fffe0ff */
[----:B------:R-:W-:Y:S03]  /*4c10*/  @!UP0 UIADD3 UR18, UPT, UPT, UR34, 0x10, URZ ;  /* 0x0000001022128890 */ /* 0x000fe6000fffe0ff */
[----:B------:R1:W-:Y:S01]  /*4c20*/  @!UP1 UTMALDG.3D [UR32], [UR4], desc[UR6] ;  /* 0x00000620040095b4 */ /* 0x0003e20008011000 */
[----:B------:R-:W-:Y:S01]  /*4c30*/  VOTEU.ALL UP1, P1 ;  /* 0x0000000000ff7886 */ /* 0x000fe20000820000 */
[----:B------:R-:W-:Y:S01]  /*4c40*/  UMOV UR17, UR33 ;  /* 0x0000002100117c82 */ /* 0x000fe20008000000 */
[----:B------:R-:W-:Y:S01]  /*4c50*/  UMOV UR19, UR35 ;  /* 0x0000002300137c82 */ /* 0x000fe20008000000 */
[----:B------:R-:W-:Y:S02]  /*4c60*/  @!UP0 UIADD3 UR24, UPT, UPT, UR29, 0x980, URZ ;  /* 0x000009801d188890 */ /* 0x000fe4000fffe0ff */
[----:B------:R-:W-:Y:S01]  /*4c70*/  @!UP0 UIADD3 UR26, UPT, UPT, UR34, 0x20, URZ ;  /* 0x00000020221a8890 */ /* 0x000fe2000fffe0ff */
[----:B------:R3:W-:Y:S01]  /*4c80*/  @!UP1 UTMALDG.3D [UR16], [UR4], desc[UR6] ;  /* 0x00000610040095b4 */ /* 0x0007e20008011000 */
[----:B------:R-:W-:Y:S01]  /*4c90*/  VOTEU.ALL UP1, P1 ;  /* 0x0000000000ff7886 */ /* 0x000fe20000820000 */
[----:B------:R-:W-:Y:S01]  /*4ca0*/  UMOV UR25, UR33 ;  /* 0x0000002100197c82 */ /* 0x000fe20008000000 */
[----:B------:R-:W-:Y:S01]  /*4cb0*/  UMOV UR27, UR35 ;  /* 0x00000023001b7c82 */ /* 0x000fe20008000000 */
[----:B------:R-:W-:Y:S02]  /*4cc0*/  @!UP0 UIADD3 UR8, UPT, UPT, UR29, 0xd80, URZ ;  /* 0x00000d801d088890 */ /* 0x000fe4000fffe0ff */
[----:B------:R-:W-:Y:S02]  /*4cd0*/  @!UP0 UIADD3 UR10, UPT, UPT, UR34, 0x30, URZ ;  /* 0x00000030220a8890 */ /* 0x000fe4000fffe0ff */
[----:B------:R2:W-:Y:S01]  /*4ce0*/  @!UP1 UTMALDG.3D [UR24], [UR4], desc[UR6] ;  /* 0x00000618040095b4 */ /* 0x0005e20008011000 */
[----:B------:R-:W-:Y:S01]  /*4cf0*/  VOTEU.ALL UP1, P1 ;  /* 0x0000000000ff7886 */ /* 0x000fe20000820000 */
[----:B------:R-:W-:Y:S01]  /*4d00*/  UMOV UR9, UR33 ;  /* 0x0000002100097c82 */ /* 0x000fe20008000000 */
[----:B------:R-:W-:Y:S04]  /*4d10*/  UMOV UR11, UR35 ;  /* 0x00000023000b7c82 */ /* 0x000fe80008000000 */
[----:B------:R2:W-:Y:S01]  /*4d20*/  @!UP1 UTMALDG.3D [UR8], [UR4], desc[UR6] ;  /* 0x00000608040095b4 */ /* 0x0005e20008011000 */
[----:B------:R-:W-:Y:S01]  /*4d30*/  VOTEU.ALL UP1, P1 ;  /* 0x0000000000ff7886 */ /* 0x000fe20000820000 */
[----:B-1----:R-:W-:Y:S01]  /*4d40*/  UMOV UR36, UR30 ;  /* 0x0000001e00247c82 */ /* 0x002fe20008000000 */
[----:B---3--:R-:W-:Y:S02]  /*4d50*/  @!UP0 UIADD3 UR16, UPT, UPT, UR29, 0x1180, URZ ;  /* 0x000011801d108890 */ /* 0x008fe4000fffe0ff */
[----:B------:R-:W-:Y:S02]  /*4d60*/  @!UP0 UIADD3 UR18, UPT, UPT, UR34, 0x40, URZ ;  /* 0x0000004022128890 */ /* 0x000fe4000fffe0ff */
[----:B--2---:R-:W-:Y:S02]  /*4d70*/  @!UP0 UIADD3 UR24, UPT, UPT, UR29, 0x1580, URZ ;  /* 0x000015801d188890 */ /* 0x004fe4000fffe0ff */
[----:B------:R-:W-:Y:S05]  /*4d80*/  @!UP0 UIADD3 UR26, UPT, UPT, UR34, 0x50, URZ ;  /* 0x00000050221a8890 */ /* 0x000fea000fffe0ff */
[----:B------:R1:W-:Y:S01]  /*4d90*/  @!UP1 UTMALDG.3D [UR16], [UR4], desc[UR6] ;  /* 0x00000610040095b4 */ /* 0x0003e20008011000 */
[----:B------:R-:W-:Y:S01]  /*4da0*/  VOTEU.ALL UP1, P1 ;  /* 0x0000000000ff7886 */ /* 0x000fe20000820000 */
[----:B------:R-:W-:Y:S02]  /*4db0*/  @!UP0 UIADD3 UR8, UPT, UPT, UR29, 0x1980, URZ ;  /* 0x000019801d088890 */ /* 0x000fe4000fffe0ff */
[----:B------:R-:W-:Y:S02]  /*4dc0*/  @!UP0 UIADD3 UR10, UPT, UPT, UR34, 0x60, URZ ;  /* 0x00000060220a8890 */ /* 0x000fe4000fffe0ff */
[----:B------:R2:W-:Y:S01]  /*4dd0*/  @!UP1 UTMALDG.3D [UR24], [UR4], desc[UR6] ;  /* 0x00000618040095b4 */ /* 0x0005e20008011000 */
[----:B------:R-:W-:Y:S06]  /*4de0*/  VOTEU.ALL UP1, P1 ;  /* 0x0000000000ff7886 */ /* 0x000fec0000820000 */
[----:B------:R3:W-:Y:S01]  /*4df0*/  @!UP1 UTMALDG.3D [UR8], [UR4], desc[UR6] ;  /* 0x00000608040095b4 */ /* 0x0007e20008011000 */
[----:B------:R-:W-:Y:S01]  /*4e00*/  VOTEU.ALL UP1, P1 ;  /* 0x0000000000ff7886 */ /* 0x000fe20000820000 */
[----:B-1----:R-:W-:Y:S02]  /*4e10*/  @!UP0 UIADD3 UR16, UPT, UPT, UR29, 0x1d80, URZ ;  /* 0x00001d801d108890 */ /* 0x002fe4000fffe0ff */
[----:B------:R-:W-:Y:S02]  /*4e20*/  @!UP0 UIADD3 UR18, UPT, UPT, UR34, 0x70, URZ ;  /* 0x0000007022128890 */ /* 0x000fe4000fffe0ff */
[----:B--2---:R-:W-:Y:S02]  /*4e30*/  @!UP0 UIADD3 UR24, UPT, UPT, UR29, 0x2180, URZ ;  /* 0x000021801d188890 */ /* 0x004fe4000fffe0ff */
[----:B------:R-:W-:Y:S05]  /*4e40*/  @!UP0 UIADD3 UR26, UPT, UPT, UR34, 0x80, URZ ;  /* 0x00000080221a8890 */ /* 0x000fea000fffe0ff */
[----:B------:R1:W-:Y:S01]  /*4e50*/  @!UP1 UTMALDG.3D [UR16], [UR4], desc[UR6] ;  /* 0x00000610040095b4 */ /* 0x0003e20008011000 */
[----:B------:R-:W-:Y:S01]  /*4e60*/  VOTEU.ALL UP1, P1 ;  /* 0x0000000000ff7886 */ /* 0x000fe20000820000 */
[----:B---3--:R-:W-:Y:S02]  /*4e70*/  @!UP0 UIADD3 UR8, UPT, UPT, UR29, 0x2580, URZ ;  /* 0x000025801d088890 */ /* 0x008fe4000fffe0ff */
        /* <DEDUP_REMOVED lines=13> */
[----:B------:R-:W-:Y:S01]  /*4f50*/  @!UP1 UTMALDG.3D [UR24], [UR4], desc[UR6] ;  /* 0x00000618040095b4 */ /* 0x000fe20008011000 */
[----:B------:R-:W-:Y:S06]  /*4f60*/  VOTEU.ALL UP1, P1 ;  /* 0x0000000000ff7886 */ /* 0x000fec0000820000 */
[----:B------:R2:W-:Y:S01]  /*4f70*/  @!UP1 UTMALDG.3D [UR8], [UR4], desc[UR6] ;  /* 0x00000608040095b4 */ /* 0x0005e20008011000 */
[----:B------:R-:W-:Y:S02]  /*4f80*/  UPLOP3.LUT UP1, UPT, UPT, UPT, UPT, 0x80, 0x8 ;  /* 0x000000000008789c */ /* 0x000fe40003f2f070 */
[----:B-1----:R-:W-:Y:S02]  /*4f90*/  @!UP0 UIADD3 UR16, UPT, UPT, UR29, 0x3580, URZ ;  /* 0x000035801d108890 */ /* 0x002fe4000fffe0ff */
[----:B------:R-:W-:Y:S02]  /*4fa0*/  @!UP0 UIADD3 UR18, UPT, UPT, UR34, 0xd0, URZ ;  /* 0x000000d022128890 */ /* 0x000fe4000fffe0ff */
[----:B--2---:R-:W-:Y:S02]  /*4fb0*/  @!UP0 UIADD3 UR8, UPT, UPT, UR29, 0x3980, URZ ;  /* 0x000039801d088890 */ /* 0x004fe4000fffe0ff */
[----:B------:R-:W-:Y:S01]  /*4fc0*/  @!UP0 UIADD3 UR10, UPT, UPT, UR34, 0xe0, URZ ;  /* 0x000000e0220a8890 */ /* 0x000fe2000fffe0ff */
[----:B------:R-:W-:Y:S05]  /*4fd0*/  VOTEU.ALL UP0, P1 ;  /* 0x0000000000ff7886 */ /* 0x000fea0000800000 */
[----:B------:R-:W-:Y:S01]  /*4fe0*/  @!UP0 UTMALDG.3D [UR16], [UR4], desc[UR6] ;  /* 0x00000610040085b4 */ /* 0x000fe20008011000 */
[----:B------:R-:W-:Y:S05]  /*4ff0*/  VOTEU.ALL UP0, P1 ;  /* 0x0000000000ff7886 */ /* 0x000fea0000800000 */
[----:B------:R1:W-:Y:S01]  /*5000*/  @!UP0 UTMALDG.3D [UR8], [UR4], desc[UR6] ;  /* 0x00000608040085b4 */ /* 0x0003e20008011000 */
[----:B------:R3:W-:Y:S01]  /*5010*/  @!P1 SYNCS.ARRIVE.TRANS64.RED.A0TR RZ, [UR29+0xa0], R11 ;  /* 0x0000a00bffff99a7 */ /* 0x0007e2000830041d */
[----:B------:R-:W-:Y:S01]  /*5020*/  SYNCS.ARRIVE.TRANS64.RED.A1T0 RZ, [UR47], RZ ;  /* 0x000000ffffff79a7 */ /* 0x000fe2000810042f */
[----:B-----5:R-:W-:Y:S02]  /*5030*/  R2UR UR53, R3 ;  /* 0x00000000033572ca */ /* 0x020fe400000e0000 */
[----:B----4-:R-:W-:Y:S11]  /*5040*/  R2UR UR52, R5 ;  /* 0x00000000053472ca */ /* 0x010ff600000e0000 */
[----:B-1----:R-:W-:Y:S02]  /*5050*/  UIADD3 UR5, UPT, UPT, UR13, UR53, URZ ;  /* 0x000000350d057290 */ /* 0x002fe4000fffe0ff */
[----:B------:R-:W-:Y:S04]  /*5060*/  UIADD3 UR4, UPT, UPT, UR14, UR52, URZ ;  /* 0x000000340e047290 */ /* 0x000fe8000fffe0ff */
[----:B------:R-:W-:Y:S02]  /*5070*/  IMAD.U32 R243, RZ, RZ, UR5 ;  /* 0x00000005fff37e24 */ /* 0x000fe4000f8e00ff */
[----:B------:R-:W-:Y:S01]  /*5080*/  IMAD.U32 R244, RZ, RZ, UR4 ;  /* 0x00000004fff47e24 */ /* 0x000fe2000f8e00ff */
[----:B---3--:R-:W-:Y:S06]  /*5090*/  BRA.U UP3, `(.L_x_82) ;  /* 0xfffffff1036c7547 */ /* 0x008fec000b83ffff */
[----:B------:R-:W-:Y:S07]  /*50a0*/  MOV R2, UR29 ;  /* 0x0000001d00027c02 */ /* 0x000fee0008000f00 */
.L_x_83:
[----:B-1----:R-:W-:-:S04]  /*50b0*/  SHF.L.U32 R0, R9, 0x1f, RZ ;  /* 0x0000001f09007819 */ /* 0x002fc800000006ff */
[----:B------:R1:W2:Y:S03]  /*50c0*/  SYNCS.PHASECHK.TRANS64.TRYWAIT P0, [R2+URZ+0xa8], R0 ;  /* 0x0000a800020075a7 */ /* 0x0002a600080011ff */
[----:B--2---:R-:W-:Y:S05]  /*50d0*/  @!P0 NANOSLEEP.SYNCS 0x989680 ;  /* 0x009896800000895d */ /* 0x004fea0003900000 */
[----:B------:R-:W2:Y:S02]  /*50e0*/  @!P0 SYNCS.PHASECHK.TRANS64 P0, [R2+URZ+0xa8], R0 ;  /* 0x0000a800020085a7 */ /* 0x000ea400080010ff */
[----:B--2---:R-:W-:Y:S05]  /*50f0*/  @P0 EXIT ;  /* 0x000000000000094d */ /* 0x004fea0003800000 */
[----:B------:R-:W-:Y:S05]  /*5100*/  BRA `(.L_x_83) ;  /* 0xfffffffc00e87947 */ /* 0x000fea000383ffff */
.L_x_74:
[----:B------:R-:W-:-:S06]  /*5110*/  UISETP.GE.AND UP0, UPT, UR22, 0x4, UPT ;  /* 0x000000041600788c */ /* 0x000fcc000bf06270 */
[----:B------:R-:W-:-:S13]  /*5120*/  PLOP3.LUT P0, PT, PT, PT, UP0, 0x80, 0x8 ;  /* 0x000000000008781c */ /* 0x000fda0003f0f008 */
[----:B--2---:R-:W-:Y:S05]  /*5130*/  @!P0 EXIT ;  /* 0x000000000000894d */ /* 0x004fea0003800000 */
[----:B------:R-:W-:Y:S06]  /*5140*/  BAR.SYNC.DEFER_BLOCKING 0x6, 0xa0 ;  /* 0x0182800000007b1d */ /* 0x000fec0000010000 */
[----:B------:R-:W2:Y:S01]  /*5150*/  LDCU.64 UR8, c[0x0][0x888] ;  /* 0x00011100ff0877ac */ /* 0x000ea20008000a00 */
[----:B-1----:R-:W1:Y:S01]  /*5160*/  S2R R0, SR_TID.X ;  /* 0x0000000000007919 */ /* 0x002e620000002100 */
[----:B------:R-:W-:Y:S01]  /*5170*/  UMOV UR4, 0x400 ;  /* 0x0000040000047882 */ /* 0x000fe20000000000 */
[----:B------:R-:W3:Y:S01]  /*5180*/  LDCU.64 UR6, c[0x0][0x890] ;  /* 0x00011200ff0677ac */ /* 0x000ee20008000a00 */
[----:B------:R-:W-:Y:S01]  /*5190*/  ULEA UR4, UR5, UR4, 0x18 ;  /* 0x0000000405047291 */ /* 0x000fe2000f8ec0ff */
[----:B------:R-:W4:Y:S02]  /*51a0*/  LDCU UR44, c[0x0][0xb0c] ;  /* 0x00016180ff2c77ac */ /* 0x000f240008000800 */
[----:B------:R-:W-:Y:S01]  /*51b0*/  UMOV UR5, URZ ;  /* 0x000000ff00057c82 */ /* 0x000fe20008000000 */
[----:B------:R-:W1:Y:S01]  /*51c0*/  LDCU UR41, c[0x0][0xb30] ;  /* 0x00016600ff2977ac */ /* 0x000e620008000800 */
[----:B------:R-:W-:-:S04]  /*51d0*/  MOV R250, UR5 ;  /* 0x0000000500fa7c02 */ /* 0x000fc80008000f00 */
[----:B------:R-:W5:Y:S01]  /*51e0*/  LDS R16, [UR4+0x170] ;  /* 0x00017004ff107984 */ /* 0x000f620008000800 */
[----:B--2---:R-:W-:Y:S01]  /*51f0*/  IMAD.U32 R5, RZ, RZ, UR8 ;  /* 0x00000008ff057e24 */ /* 0x004fe2000f8e00ff */
[----:B------:R-:W-:Y:S01]  /*5200*/  MOV R4, UR9 ;  /* 0x0000000900047c02 */ /* 0x000fe20008000f00 */
[----:B------:R-:W2:Y:S03]  /*5210*/  LDCU.64 UR8, c[0x0][0x8b0] ;  /* 0x00011600ff0877ac */ /* 0x000ea60008000a00 */
[----:B------:R3:W-:Y:S01]  /*5220*/  STL [R1+0x10], R5 ;  /* 0x0000100501007387 */ /* 0x0007e20000100800 */
[----:B------:R-:W-:Y:S01]  /*5230*/  UMOV UR4, URZ ;  /* 0x000000ff00047c82 */ /* 0x000fe20008000000 */
[----:B------:R-:W2:Y:S01]  /*5240*/  LDCU.64 UR42, c[0x0][0xb28] ;  /* 0x00016500ff2a77ac */ /* 0x000ea20008000a00 */
[----:B------:R-:W-:Y:S01]  /*5250*/  IMAD.U32 R251, RZ, RZ, UR4 ;  /* 0x00000004fffb7e24 */ /* 0x000fe2000f8e00ff */
[----:B------:R4:W-:Y:S01]  /*5260*/  STL [R1+0xc], R4 ;  /* 0x00000c0401007387 */ /* 0x0009e20000100800 */
[----:B------:R-:W-:Y:S01]  /*5270*/  IMAD.U32 R247, RZ, RZ, UR4 ;  /* 0x00000004fff77e24 */ /* 0x000fe2000f8e00ff */
[----:B------:R-:W-:Y:S01]  /*5280*/  UMOV UR40, URZ ;  /* 0x000000ff00287c82 */ /* 0x000fe20008000000 */
[----:B------:R-:W-:Y:S01]  /*5290*/  UMOV UR18, URZ ;  /* 0x000000ff00127c82 */ /* 0x000fe20008000000 */
[----:B-1----:R-:W-:-:S05]  /*52a0*/  IMAD.U32 R0, R0, 0x10000, RZ ;  /* 0x0001000000007824 */ /* 0x002fca00078e00ff */
[----:B------:R-:W-:Y:S02]  /*52b0*/  LOP3.LUT R0, R0, 0x600000, RZ, 0xc0, !PT ;  /* 0x0060000000007812 */ /* 0x000fe400078ec0ff */
[----:B---3--:R-:W-:Y:S01]  /*52c0*/  MOV R5, UR6 ;  /* 0x0000000600057c02 */ /* 0x008fe20008000f00 */
[----:B----4-:R-:W-:-:S04]  /*52d0*/  IMAD.U32 R4, RZ, RZ, UR7 ;  /* 0x00000007ff047e24 */ /* 0x010fc8000f8e00ff */
[----:B------:R2:W-:Y:S01]  /*52e0*/  STL [R1+0x18], R5 ;  /* 0x0000180501007387 */ /* 0x0005e20000100800 */
[----:B------:R-:W1:Y:S03]  /*52f0*/  LDCU.64 UR6, c[0x0][0x8a8] ;  /* 0x00011500ff0677ac */ /* 0x000e660008000a00 */
[----:B------:R3:W-:Y:S01]  /*5300*/  STL [R1+0x34], R4 ;  /* 0x0000340401007387 */ /* 0x0007e20000100800 */
[----:B-----5:R-:W-:Y:S02]  /*5310*/  IADD3 R16, PT, PT, R16, R0, RZ ;  /* 0x0000000010107210 */ /* 0x020fe40007ffe0ff */
[----:B--2---:R-:W-:Y:S01]  /*5320*/  MOV R5, UR8 ;  /* 0x0000000800057c02 */ /* 0x004fe20008000f00 */
[----:B---3--:R-:W-:Y:S01]  /*5330*/  IMAD.U32 R4, RZ, RZ, UR9 ;  /* 0x00000009ff047e24 */ /* 0x008fe2000f8e00ff */
[----:B------:R-:W2:Y:S03]  /*5340*/  LDCU.128 UR8, c[0x0][0xb10] ;  /* 0x00016200ff0877ac */ /* 0x000ea60008000c00 */
[----:B------:R1:W-:Y:S04]  /*5350*/  STL [R1+0x14], R5 ;  /* 0x0000140501007387 */ /* 0x0003e80000100800 */
[----:B------:R3:W-:Y:S01]  /*5360*/  STL [R1+0x30], R4 ;  /* 0x0000300401007387 */ /* 0x0007e20000100800 */
[----:B--2---:R-:W-:-:S02]  /*5370*/  IMAD.U32 R0, RZ, RZ, UR8 ;  /* 0x00000008ff007e24 */ /* 0x004fc4000f8e00ff */
[----:B------:R-:W-:Y:S01]  /*5380*/  IMAD.U32 R18, RZ, RZ, UR10 ;  /* 0x0000000aff127e24 */ /* 0x000fe2000f8e00ff */
[----:B-1----:R-:W-:Y:S01]  /*5390*/  MOV R5, UR6 ;  /* 0x0000000600057c02 */ /* 0x002fe20008000f00 */
[----:B---3--:R-:W-:-:S04]  /*53a0*/  IMAD.U32 R4, RZ, RZ, UR7 ;  /* 0x00000007ff047e24 */ /* 0x008fc8000f8e00ff */
[----:B------:R-:W-:Y:S04]  /*53b0*/  STL [R1+0x2c], R5 ;  /* 0x00002c0501007387 */ /* 0x000fe80000100800 */
[----:B------:R1:W-:Y:S04]  /*53c0*/  STL [R1+0x28], R4 ;  /* 0x0000280401007387 */ /* 0x0003e80000100800 */
[----:B------:R2:W-:Y:S01]  /*53d0*/  STL [R1+0x24], R0 ;  /* 0x0000240001007387 */ /* 0x0005e20000100800 */
[----:B-1----:R-:W-:Y:S02]  /*53e0*/  MOV R4, UR9 ;  /* 0x0000000900047c02 */ /* 0x002fe40008000f00 */
[----:B--2---:R-:W-:-:S03]  /*53f0*/  MOV R0, UR11 ;  /* 0x0000000b00007c02 */ /* 0x004fc60008000f00 */
[----:B------:R1:W-:Y:S04]  /*5400*/  STL [R1+0x20], R4 ;  /* 0x0000200401007387 */ /* 0x0003e80000100800 */
[----:B------:R1:W-:Y:S02]  /*5410*/  STL [R1+0x1c], R0 ;  /* 0x00001c0001007387 */ /* 0x0003e40000100800 */
.L_x_111:
[----:B------:R-:W2:Y:S01]  /*5420*/  S2UR UR4, SR_CgaCtaId ;  /* 0x00000000000479c3 */ /* 0x000ea20000008800 */
[----:B------:R-:W-:Y:S01]  /*5430*/  R2UR UR5, R250 ;  /* 0x00000000fa0572ca */ /* 0x000fe200000e0000 */
[----:B------:R-:W-:Y:S11]  /*5440*/  UMOV UR46, 0x400 ;  /* 0x00000400002e7882 */ /* 0x000ff60000000000 */
[----:B------:R-:W-:Y:S01]  /*5450*/  @!UPT UIADD3 URZ, UPT, UPT, URZ, URZ, URZ ;  /* 0x000000fffffff290 */ /* 0x000fe2000fffe0ff */
[----:B-1----:R-:W-:Y:S05]  /*5460*/  IMAD.U32 R0, RZ, RZ, UR5 ;  /* 0x00000005ff007e24 */ /* 0x002fea000f8e00ff */
[----:B------:R-:W-:Y:S01]  /*5470*/  SHF.L.U32 R0, R0, 0x1f, RZ ;  /* 0x0000001f00007819 */ /* 0x000fe200000006ff */
[----:B--2---:R-:W-:Y:S04]  /*5480*/  ULEA UR46, UR4, UR46, 0x18 ;  /* 0x0000002e042e7291 */ /* 0x004fe8000f8ec0ff */
[----:B------:R-:W-:Y:S09]  /*5490*/  ULEA UR4, UR18, UR46, 0x3 ;  /* 0x0000002e12047291 */ /* 0x000ff2000f8e18ff */
[----:B------:R-:W1:Y:S02]  /*54a0*/  SYNCS.PHASECHK.TRANS64.TRYWAIT P0, [UR4+0xc0], R0 ;  /* 0x0000c000ff0075a7 */ /* 0x000e640008001104 */
[----:B-1----:R-:W-:Y:S05]  /*54b0*/  @!P0 BRA `(.L_x_84) ;  /* 0x0000005800b88947 */ /* 0x002fea0003800000 */
.L_x_156:
[----:B------:R-:W-:Y:S02]  /*54c0*/  ULEA UR5, UR18, UR46, 0x4 ;  /* 0x0000002e12057291 */ /* 0x000fe4000f8e20ff */
[----:B------:R-:W-:Y:S01]  /*54d0*/  UIADD3 UR4, UPT, UPT, UR4, 0xd0, URZ ;  /* 0x000000d004047890 */ /* 0x000fe2000fffe0ff */
[----:B------:R-:W2:Y:S03]  /*54e0*/  LDCU UR10, c[0x0][0xb24] ;  /* 0x00016480ff0a77ac */ /* 0x000ea60008000800 */
[----:B------:R-:W-:Y:S03]  /*54f0*/  UPRMT UR4, URZ, 0x654, UR4 ;  /* 0x00000654ff047896 */ /* 0x000fe60008000004 */
[----:B------:R-:W3:Y:S01]  /*5500*/  LDS.128 R4, [UR5+0x150] ;  /* 0x00015005ff047984 */ /* 0x000ee20008000c00 */
[----:B------:R-:W-:Y:S01]  /*5510*/  @!PT LDS RZ, [RZ] ;  /* 0x00000000fffff984 */ /* 0x000fe20000000800 */
[----:B------:R-:W-:Y:S01]  /*5520*/  @!PT LDS RZ, [RZ] ;  /* 0x00000000fffff984 */ /* 0x000fe20000000800 */
[----:B------:R-:W-:Y:S01]  /*5530*/  @!PT LDS RZ, [RZ] ;  /* 0x00000000fffff984 */ /* 0x000fe20000000800 */
[----:B------:R-:W-:Y:S01]  /*5540*/  @!PT LDS RZ, [RZ] ;  /* 0x00000000fffff984 */ /* 0x000fe20000000800 */
[----:B------:R4:W-:Y:S07]  /*5550*/  MEMBAR.ALL.CTA ;  /* 0x0000000000007992 */ /* 0x0009ee0000008000 */
[----:B----4-:R-:W4:Y:S02]  /*5560*/  FENCE.VIEW.ASYNC.S ;  /* 0x00000000000073c6 */ /* 0x010f240000000000 */
[----:B----4-:R-:W-:Y:S01]  /*5570*/  SYNCS.ARRIVE.TRANS64.RED.A1T0 RZ, [UR4], RZ ;  /* 0x000000ffffff79a7 */ /* 0x010fe20008100404 */
[----:B---3--:R-:W-:Y:S11]  /*5580*/  LOP3.LUT P0, RZ, R6, 0x1, RZ, 0xc0, !PT ;  /* 0x0000000106ff7812 */ /* 0x008ff6000780c0ff */
[----:B------:R-:W-:Y:S02]  /*5590*/  @!UPT UIADD3 URZ, UPT, UPT, URZ, URZ, URZ ;  /* 0x000000fffffff290 */ /* 0x000fe4000fffe0ff */
[----:B------:R-:W-:Y:S01]  /*55a0*/  VOTEU.ANY UP0, P0 ;  /* 0x0000000000ff7886 */ /* 0x000fe20000000100 */
[----:B------:R-:W-:Y:S01]  /*55b0*/  PLOP3.LUT P3, PT, PT, PT, UP0, 0x80, 0x8 ;  /* 0x000000000008781c */ /* 0x000fe20003f6f008 */
[----:B------:R-:W-:Y:S01]  /*55c0*/  UP2UR UR5, UPR, URZ, 0x1 ;  /* 0x00000001ff057883 */ /* 0x000fe20008000000 */
[----:B------:R-:W-:Y:S02]  /*55d0*/  PLOP3.LUT P1, PT, PT, PT, UP0, 0x80, 0x8 ;  /* 0x000000000008781c */ /* 0x000fe40003f2f008 */
[----:B------:R-:W-:Y:S02]  /*55e0*/  PLOP3.LUT P2, PT, PT, PT, UP0, 0x80, 0x8 ;  /* 0x000000000008781c */ /* 0x000fe40003f4f008 */
[----:B------:R-:W-:Y:S01]  /*55f0*/  PLOP3.LUT P0, PT, PT, PT, UP0, 0x80, 0x8 ;  /* 0x000000000008781c */ /* 0x000fe20003f0f008 */
[----:B--2---:R-:W-:Y:S01]  /*5600*/  UISETP.GE.AND UP0, UPT, UR10, 0x1, UPT ;  /* 0x000000010a00788c */ /* 0x004fe2000bf06270 */
[----:B------:R-:W-:Y:S05]  /*5610*/  IMAD.U32 R246, RZ, RZ, UR5 ;  /* 0x00000005fff67e24 */ /* 0x000fea000f8e00ff */
[----:B-1----:R-:W-:Y:S02]  /*5620*/  @P3 MOV R2, R4 ;  /* 0x0000000400023202 */ /* 0x002fe40000000f00 */
[----:B------:R-:W-:Y:S02]  /*5630*/  @P1 LOP3.LUT R0, R5, 0xffff, RZ, 0xc0, !PT ;  /* 0x0000ffff05001812 */ /* 0x000fe400078ec0ff */
[----:B------:R-:W-:Y:S02]  /*5640*/  @P2 R2UR UR39, R2 ;  /* 0x00000000022722ca */ /* 0x000fe400000e0000 */
[----:B------:R-:W-:Y:S01]  /*5650*/  @P0 R2UR UR38, R0 ;  /* 0x00000000002602ca */ /* 0x000fe200000e0000 */
[----:B------:R-:W-:Y:S03]  /*5660*/  @!UPT UIADD3 URZ, UPT, UPT, URZ, URZ, URZ ;  /* 0x000000fffffff290 */ /* 0x000fe6000fffe0ff */
[----:B------:R-:W-:Y:S11]  /*5670*/  BRA.U !UP0, `(.L_x_85) ;  /* 0x0000000108e87547 */ /* 0x000ff6000b800000 */
[----:B------:R-:W1:Y:S01]  /*5680*/  LDCU UR7, c[0x0][0x370] ;  /* 0x00006e00ff0777ac */ /* 0x000e620008000800 */
[----:B------:R-:W2:Y:S01]  /*5690*/  LDL R9, [R1+0x1c] ;  /* 0x00001c0001097983 */ /* 0x000ea20000100800 */
[----:B------:R-:W-:Y:S01]  /*56a0*/  R2UR UR19, R18 ;  /* 0x00000000121372ca */ /* 0x000fe200000e0000 */
[----:B------:R-:W3:Y:S02]  /*56b0*/  LDCU UR4, c[0x0][0x374] ;  /* 0x00006e80ff0477ac */ /* 0x000ee40008000800 */
[----:B------:R-:W4:Y:S01]  /*56c0*/  LDL R8, [R1+0x24] ;  /* 0x0000240001087983 */ /* 0x000f220000100800 */
[----:B------:R-:W-:Y:S03]  /*56d0*/  UISETP.NE.AND UP1, UPT, UR44, 0x1, UPT ;  /* 0x000000012c00788c */ /* 0x000fe6000bf25270 */
[----:B------:R-:W5:Y:S01]  /*56e0*/  LDL R3, [R1+0x20] ;  /* 0x0000200001037983 */ /* 0x000f620000100800 */
[----:B------:R-:W-:Y:S05]  /*56f0*/  UISETP.NE.AND UP2, UPT, UR10, 0x1, UPT ;  /* 0x000000010a00788c */ /* 0x000fea000bf45270 */
[----:B------:R-:W-:Y:S01]  /*5700*/  UISETP.NE.AND UP0, UPT, UR19, 0x1, UPT ;  /* 0x000000011300788c */ /* 0x000fe2000bf05270 */
[----:B-----5:R-:W-:Y:S02]  /*5710*/  R2UR UR11, R3 ;  /* 0x00000000030b72ca */ /* 0x020fe400000e0000 */
[----:B--2---:R-:W-:Y:S02]  /*5720*/  R2UR UR6, R9 ;  /* 0x00000000090672ca */ /* 0x004fe400000e0000 */
[----:B----4-:R-:W-:Y:S11]  /*5730*/  R2UR UR5, R8 ;  /* 0x00000000080572ca */ /* 0x010ff600000e0000 */
[----:B---3--:R-:W-:Y:S02]  /*5740*/  UIMAD.WIDE.U32 UR8, UR4, UR6, URZ ;  /* 0x00000006040872a5 */ /* 0x008fe4000f8e00ff */
[----:B------:R-:W-:Y:S01]  /*5750*/  UIMAD.WIDE.U32 UR12, UR38, UR6, URZ ;  /* 0x00000006260c72a5 */ /* 0x000fe2000f8e00ff */
[----:B------:R-:W2:Y:S01]  /*5760*/  LDCU UR6, c[0x0][0xb20] ;  /* 0x00016400ff0677ac */ /* 0x000ea20008000800 */
[----:B------:R-:W-:Y:S02]  /*5770*/  UIMAD.WIDE.U32 UR16, UR39, UR5, URZ ;  /* 0x00000005271072a5 */ /* 0x000fe4000f8e00ff */
[----:B-1----:R-:W-:Y:S03]  /*5780*/  UIMAD.WIDE.U32 UR14, UR7, UR5, URZ ;  /* 0x00000005070e72a5 */ /* 0x002fe6000f8e00ff */
[----:B------:R-:W-:Y:S02]  /*5790*/  UMOV UR5, UR9 ;  /* 0x0000000900057c82 */ /* 0x000fe40008000000 */
[----:B--2---:R-:W-:Y:S03]  /*57a0*/  @UP0 USHF.R.U32.HI UR4, URZ, UR6, UR5 ;  /* 0x00000006ff040299 */ /* 0x004fe60008011605 */
[----:B------:R-:W-:Y:S01]  /*57b0*/  UMOV UR5, UR13 ;  /* 0x0000000d00057c82 */ /* 0x000fe20008000000 */
[----:B------:R-:W-:Y:S02]  /*57c0*/  UIMAD.WIDE.U32 UR8, UR4, UR42, URZ ;  /* 0x0000002a040872a5 */ /* 0x000fe4000f8e00ff */
[----:B------:R-:W-:Y:S03]  /*57d0*/  USHF.R.U32.HI UR6, URZ, UR6, UR5 ;  /* 0x00000006ff067299 */ /* 0x000fe60008011605 */
[----:B------:R-:W-:Y:S01]  /*57e0*/  UMOV UR5, UR15 ;  /* 0x0000000f00057c82 */ /* 0x000fe20008000000 */
[----:B------:R-:W-:Y:S02]  /*57f0*/  USEL UR6, UR38, UR6, !UP0 ;  /* 0x0000000626067287 */ /* 0x000fe4000c000000 */
[----:B------:R-:W-:Y:S01]  /*5800*/  @UP1 USHF.R.U32.HI UR7, URZ, UR11, UR5 ;  /* 0x0000000bff071299 */ /* 0x000fe20008011605 */
[----:B------:R-:W-:Y:S02]  /*5810*/  UMOV UR8, UR9 ;  /* 0x0000000900087c82 */ /* 0x000fe40008000000 */
[----:B------:R-:W-:Y:S01]  /*5820*/  UMOV UR5, UR17 ;  /* 0x0000001100057c82 */ /* 0x000fe20008000000 */
[----:B------:R-:W-:Y:S02]  /*5830*/  UIMAD.WIDE.U32 UR12, UR7, UR42, URZ ;  /* 0x0000002a070c72a5 */ /* 0x000fe4000f8e00ff */
[----:B------:R-:W-:Y:S02]  /*5840*/  @UP2 USHF.R.U32.HI UR4, URZ, UR43, UR8 ;  /* 0x0000002bff042299 */ /* 0x000fe40008011608 */
[----:B------:R-:W-:Y:S02]  /*5850*/  USHF.R.U32.HI UR5, URZ, UR11, UR5 ;  /* 0x0000000bff057299 */ /* 0x000fe40008011605 */
[----:B------:R-:W-:Y:S02]  /*5860*/  UIMAD UR4, UR10, UR4, URZ ;  /* 0x000000040a0472a4 */ /* 0x000fe4000f8e02ff */
[----:B------:R-:W-:Y:S02]  /*5870*/  USEL UR5, UR39, UR5, !UP1 ;  /* 0x0000000527057287 */ /* 0x000fe4000c800000 */
[----:B------:R-:W-:Y:S01]  /*5880*/  UISETP.GE.AND UP0, UPT, UR6, UR4, UPT ;  /* 0x000000040600728c */ /* 0x000fe2000bf06270 */
[----:B------:R-:W-:Y:S01]  /*5890*/  UMOV UR8, UR13 ;  /* 0x0000000d00087c82 */ /* 0x000fe20008000000 */
[----:B------:R-:W-:Y:S02]  /*58a0*/  UIMAD.WIDE.U32 UR12, UR6, UR42, URZ ;  /* 0x0000002a060c72a5 */ /* 0x000fe4000f8e00ff */
[----:B------:R-:W-:Y:S04]  /*58b0*/  @UP2 USHF.R.U32.HI UR7, URZ, UR43, UR8 ;  /* 0x0000002bff072299 */ /* 0x000fe80008011608 */
[----:B------:R-:W-:Y:S01]  /*58c0*/  UIMAD UR8, UR10, UR7, URZ ;  /* 0x000000070a0872a4 */ /* 0x000fe2000f8e02ff */
[----:B------:R-:W-:Y:S03]  /*58d0*/  UMOV UR4, UR13 ;  /* 0x0000000d00047c82 */ /* 0x000fe60008000000 */
[----:B------:R-:W-:Y:S02]  /*58e0*/  UISETP.GE.OR UP0, UPT, UR5, UR8, UP0 ;  /* 0x000000080500728c */ /* 0x000fe40008706670 */
[----:B------:R-:W-:Y:S02]  /*58f0*/  USHF.R.U32.HI UR4, URZ, UR43, UR4 ;  /* 0x0000002bff047299 */ /* 0x000fe40008011604 */
[----:B------:R-:W-:Y:S02]  /*5900*/  UIMAD.WIDE.U32 UR8, UR5, UR42, URZ ;  /* 0x0000002a050872a5 */ /* 0x000fe4000f8e00ff */
[----:B------:R-:W-:Y:S02]  /*5910*/  USEL UR12, UR6, UR4, !UP2 ;  /* 0x00000004060c7287 */ /* 0x000fe4000d000000 */
[----:B------:R-:W-:Y:S02]  /*5920*/  UIADD3 UR8, UPT, UPT, -UR5, URZ, URZ ;  /* 0x000000ff05087290 */ /* 0x000fe4000fffe1ff */
[----:B------:R-:W-:Y:S01]  /*5930*/  UIADD3 UR11, UPT, UPT, -UR12, URZ, URZ ;  /* 0x000000ff0c0b7290 */ /* 0x000fe2000fffe1ff */
[----:B------:R-:W-:Y:S01]  /*5940*/  @!UP0 UMOV UR4, UR9 ;  /* 0x0000000900048c82 */ /* 0x000fe20008000000 */
[----:B------:R-:W-:Y:S02]  /*5950*/  UIADD3 UR9, UPT, UPT, -UR6, URZ, URZ ;  /* 0x000000ff06097290 */ /* 0x000fe4000fffe1ff */
[----:B------:R-:W-:Y:S02]  /*5960*/  @!UP0 USHF.R.U32.HI UR4, URZ, UR43, UR4 ;  /* 0x0000002bff048299 */ /* 0x000fe40008011604 */
[----:B------:R-:W-:Y:S02]  /*5970*/  UIMAD UR11, UR10, UR11, UR6 ;  /* 0x0000000b0a0b72a4 */ /* 0x000fe4000f8e0206 */
[----:B------:R-:W-:Y:S04]  /*5980*/  @!UP0 USEL UR4, UR5, UR4, !UP2 ;  /* 0x0000000405048287 */ /* 0x000fe8000d000000 */
[----:B------:R-:W-:Y:S02]  /*5990*/  @!UP0 UIMAD UR11, UR7, UR11, UR4 ;  /* 0x0000000b070b82a4 */ /* 0x000fe4000f8e0204 */
[----:B------:R-:W-:Y:S02]  /*59a0*/  @!UP0 UIADD3 UR12, UPT, UPT, UR12, -UR4, URZ ;  /* 0x800000040c0c8290 */ /* 0x000fe4000fffe0ff */
[----:B------:R-:W-:Y:S02]  /*59b0*/  UIMAD UR7, UR44, UR8, UR39 ;  /* 0x000000082c0772a4 */ /* 0x000fe4000f8e0227 */
[----:B------:R-:W-:Y:S02]  /*59c0*/  @!UP0 UIMAD UR6, UR12, UR10, UR5 ;  /* 0x0000000a0c0682a4 */ /* 0x000fe4000f8e0205 */
[----:B------:R-:W-:Y:S01]  /*59d0*/  UIMAD UR4, UR19, UR9, UR38 ;  /* 0x00000009130472a4 */ /* 0x000fe2000f8e0226 */
[----:B------:R-:W-:Y:S02]  /*59e0*/  @!UP0 UMOV UR5, UR11 ;  /* 0x0000000b00058c82 */ /* 0x000fe40008000000 */
[----:B------:R-:W-:Y:S02]  /*59f0*/  UIMAD UR39, UR5, UR44, UR7 ;  /* 0x0000002c052772a4 */ /* 0x000fe4000f8e0207 */
[----:B------:R-:W-:Y:S11]  /*5a00*/  UIMAD UR38, UR6, UR19, UR4 ;  /* 0x00000013062672a4 */ /* 0x000ff6000f8e0204 */
[----:B------:R-:W-:Y:S01]  /*5a10*/  @!UPT UIADD3 URZ, UPT, UPT, URZ, URZ, URZ ;  /* 0x000000fffffff290 */ /* 0x000fe2000fffe0ff */
.L_x_85:
[----:B------:R-:W-:Y:S01]  /*5a20*/  UISETP.NE.AND UP0, UPT, UR41, 0x1, UPT ;  /* 0x000000012900788c */ /* 0x000fe2000bf05270 */
[----:B------:R-:W2:Y:S04]  /*5a30*/  LDL R0, [R1+0x18] ;  /* 0x0000180001007983 */ /* 0x000ea80000100800 */
[----:B------:R-:W3:Y:S06]  /*5a40*/  LDL R2, [R1+0x34] ;  /* 0x0000340001027983 */ /* 0x000eec0000100800 */
[----:B------:R-:W1:Y:S01]  /*5a50*/  @!UP0 LDCU.128 UR12, c[0x0][0xb10] ;  /* 0x00016200ff0c87ac */ /* 0x000e620008000c00 */
[----:B------:R-:W4:Y:S01]  /*5a60*/  @!UP0 LDCU UR5, c[0x0][0xb0c] ;  /* 0x00016180ff0587ac */ /* 0x000f220008000800 */
[----:B------:R-:W5:Y:S01]  /*5a70*/  @!UP0 LDCU UR10, c[0x0][0xb20] ;  /* 0x00016400ff0a87ac */ /* 0x000f620008000800 */
[----:B-1----:R-:W-:Y:S02]  /*5a80*/  UIMAD.WIDE.U32 UR8, UR39, UR12, URZ ;  /* 0x0000000c270872a5 */ /* 0x002fe4000f8e00ff */
[----:B------:R-:W-:Y:S02]  /*5a90*/  UIMAD.WIDE.U32 UR6, UR38, UR15, URZ ;  /* 0x0000000f260672a5 */ /* 0x000fe4000f8e00ff */
[----:B------:R-:W-:Y:S03]  /*5aa0*/  @!UP0 UISETP.NE.AND UP1, UPT, UR14, 0x1, UPT ;  /* 0x000000010e00888c */ /* 0x000fe6000bf25270 */
[----:B------:R-:W-:Y:S01]  /*5ab0*/  @!UP0 UMOV UR4, UR9 ;  /* 0x0000000900048c82 */ /* 0x000fe20008000000 */
[----:B----4-:R-:W-:Y:S02]  /*5ac0*/  @!UP0 UISETP.NE.AND UP2, UPT, UR5, 0x1, UPT ;  /* 0x000000010500888c */ /* 0x010fe4000bf45270 */
[----:B------:R-:W-:Y:S01]  /*5ad0*/  @!UP0 USHF.R.U32.HI UR4, URZ, UR13, UR4 ;  /* 0x0000000dff048299 */ /* 0x000fe20008011604 */
[----:B------:R-:W-:Y:S02]  /*5ae0*/  @!UP0 UMOV UR6, UR7 ;  /* 0x0000000700068c82 */ /* 0x000fe40008000000 */
[----:B-----5:R-:W-:Y:S02]  /*5af0*/  @!UP0 USHF.R.U32.HI UR6, URZ, UR10, UR6 ;  /* 0x0000000aff068299 */ /* 0x020fe40008011606 */
[----:B------:R-:W-:Y:S02]  /*5b00*/  @!UP0 USEL UR7, UR39, UR4, !UP2 ;  /* 0x0000000427078287 */ /* 0x000fe4000d000000 */
[----:B------:R-:W-:Y:S04]  /*5b10*/  @!UP0 USEL UR6, UR38, UR6, !UP1 ;  /* 0x0000000626068287 */ /* 0x000fe8000c800000 */
[----:B------:R-:W-:Y:S02]  /*5b20*/  @!UP0 UIADD3 UR4, UPT, UPT, -UR7, UR6, URZ ;  /* 0x0000000607048290 */ /* 0x000fe4000fffe1ff */
[----:B------:R-:W-:Y:S02]  /*5b30*/  @!UP0 UIADD3 UR6, UPT, UPT, UR7, -UR6, URZ ;  /* 0x8000000607068290 */ /* 0x000fe4000fffe0ff */
[----:B------:R-:W-:Y:S02]  /*5b40*/  UIADD3 UR7, UPT, UPT, UR18, 0x1, URZ ;  /* 0x0000000112077890 */ /* 0x000fe4000fffe0ff */
[----:B------:R-:W-:Y:S02]  /*5b50*/  @!UP0 UIMAD UR39, UR4, UR5, UR39 ;  /* 0x00000005042782a4 */ /* 0x000fe4000f8e0227 */
[----:B------:R-:W-:Y:S02]  /*5b60*/  @!UP0 UIMAD UR38, UR6, UR14, UR38 ;  /* 0x0000000e062682a4 */ /* 0x000fe4000f8e0226 */
[----:B------:R-:W-:Y:S01]  /*5b70*/  IMAD.U32 R248, RZ, RZ, UR7 ;  /* 0x00000007fff87e24 */ /* 0x000fe2000f8e00ff */
[----:B--2---:R-:W-:Y:S02]  /*5b80*/  R2UR UR16, R0 ;  /* 0x00000000001072ca */ /* 0x004fe400000e0000 */
[----:B---3--:R-:W-:Y:S11]  /*5b90*/  R2UR UR11, R2 ;  /* 0x00000000020b72ca */ /* 0x008ff600000e0000 */
[----:B------:R-:W-:Y:S04]  /*5ba0*/  UISETP.NE.U32.AND UP3, UPT, UR16, URZ, UPT ;  /* 0x000000ff1000728c */ /* 0x000fe8000bf65070 */
[----:B------:R-:W-:Y:S09]  /*5bb0*/  UISETP.NE.AND.EX UP3, UPT, UR11, URZ, UPT, UP3 ;  /* 0x000000ff0b00728c */ /* 0x000ff2000bf65330 */
[----:B------:R-:W-:Y:S05]  /*5bc0*/  BRA.U !UP3, `(.L_x_86) ;  /* 0x000000010b587547 */ /* 0x000fea000b800000 */
[----:B------:R-:W1:Y:S01]  /*5bd0*/  LDCU.64 UR8, c[0x0][0x358] ;  /* 0x00006b00ff0877ac */ /* 0x000e620008000a00 */
[----:B------:R-:W2:Y:S01]  /*5be0*/  LDL R3, [R1+0x10] ;  /* 0x0000100001037983 */ /* 0x000ea20000100800 */
[----:B------:R-:W-:Y:S01]  /*5bf0*/  R2UR UR6, R0 ;  /* 0x00000000000672ca */ /* 0x000fe200000e0000 */
[----:B------:R-:W-:Y:S02]  /*5c00*/  IMAD.MOV.U32 R245, RZ, RZ, 0x1 ;  /* 0x00000001fff57424 */ /* 0x000fe400078e00ff */
[----:B------:R-:W3:Y:S01]  /*5c10*/  LDL R2, [R1+0xc] ;  /* 0x00000c0001027983 */ /* 0x000ee20000100800 */
[----:B------:R-:W-:Y:S01]  /*5c20*/  IMAD.MOV.U32 R0, RZ, RZ, 0x1 ;  /* 0x00000001ff007424 */ /* 0x000fe200078e00ff */
[----:B---3--:R-:W-:Y:S02]  /*5c30*/  R2UR UR4, R2 ;  /* 0x00000000020472ca */ /* 0x008fe400000e0000 */
[----:B--2---:R-:W-:Y:S11]  /*5c40*/  R2UR UR5, R3 ;  /* 0x00000000030572ca */ /* 0x004ff600000e0000 */
[----:B------:R-:W-:Y:S02]  /*5c50*/  @!UPT UIADD3 URZ, UPT, UPT, URZ, URZ, URZ ;  /* 0x000000fffffff290 */ /* 0x000fe4000fffe0ff */
[----:B------:R-:W-:Y:S04]  /*5c60*/  UISETP.NE.U32.AND UP0, UPT, UR5, URZ, UPT ;  /* 0x000000ff0500728c */ /* 0x000fe8000bf05070 */
[----:B------:R-:W-:Y:S06]  /*5c70*/  UISETP.NE.AND.EX UP0, UPT, UR4, URZ, UPT, UP0 ;  /* 0x000000ff0400728c */ /* 0x000fec000bf05300 */
[----:B------:R-:W-:Y:S05]  /*5c80*/  PLOP3.LUT P0, PT, PT, PT, UP0, 0x80, 0x8 ;  /* 0x000000000008781c */ /* 0x000fea0003f0f008 */
[----:B------:R-:W2:Y:S01]  /*5c90*/  @UP0 LDCU.64 UR4, c[0x0][0x888] ;  /* 0x00011100ff0407ac */ /* 0x000ea20008000a00 */
[----:B------:R-:W-:Y:S07]  /*5ca0*/  @UP0 UIMAD UR6, UR36, UR6, URZ ;  /* 0x00000006240602a4 */ /* 0x000fee000f8e02ff */
[----:B------:R-:W-:Y:S01]  /*5cb0*/  @!P0 PRMT R245, R0, 0x7610, R245 ;  /* 0x0000761000f58816 */ /* 0x000fe200000000f5 */
[----:B--2---:R-:W-:Y:S06]  /*5cc0*/  @UP0 UIMAD.WIDE UR4, UR6, 0x4, UR4 ;  /* 0x00000004060408a5 */ /* 0x004fec000f8e0204 */
[----:B------:R-:W-:Y:S02]  /*5cd0*/  IMAD.U32 R2, RZ, RZ, UR4 ;  /* 0x00000004ff027e24 */ /* 0x000fe4000f8e00ff */
[----:B------:R-:W-:Y:S05]  /*5ce0*/  IMAD.U32 R3, RZ, RZ, UR5 ;  /* 0x00000005ff037e24 */ /* 0x000fea000f8e00ff */
[----:B-1----:R-:W2:Y:S02]  /*5cf0*/  @P0 LDG.E R2, desc[UR8][R2.64] ;  /* 0x0000000802020981 */ /* 0x002ea4000c1e1900 */
[----:B--2---:R-:W-:Y:S11]  /*5d00*/  @P0 R2UR UR45, R2 ;  /* 0x00000000022d02ca */ /* 0x004ff600000e0000 */
[----:B------:R-:W-:Y:S03]  /*5d10*/  @!UPT UIADD3 URZ, UPT, UPT, URZ, URZ, URZ ;  /* 0x000000fffffff290 */ /* 0x000fe6000fffe0ff */
[----:B------:R-:W1:Y:S02]  /*5d20*/  @!UP0 LDCU UR45, c[0x0][0x880] ;  /* 0x00011000ff2d87ac */ /* 0x000e640008000800 */
.L_x_86:
[----:B------:R-:W2:Y:S04]  /*5d30*/  LDL R2, [R1+0x14] ;  /* 0x0000140001027983 */ /* 0x000ea80000100800 */
[----:B------:R-:W3:Y:S04]  /*5d40*/  LDL R3, [R1+0x30] ;  /* 0x0000300001037983 */ /* 0x000ee80000100800 */
[----:B------:R-:W4:Y:S01]  /*5d50*/  LDL R0, [R1+0x8] ;  /* 0x0000080001007983 */ /* 0x000f220000100800 */
[----:B--2---:R-:W-:Y:S02]  /*5d60*/  R2UR UR5, R2 ;  /* 0x00000000020572ca */ /* 0x004fe400000e0000 */
[----:B---3--:R-:W-:Y:S02]  /*5d70*/  R2UR UR4, R3 ;  /* 0x00000000030472ca */ /* 0x008fe400000e0000 */
[----:B----4-:R-:W-:Y:S09]  /*5d80*/  R2UR UR6, R0 ;  /* 0x00000000000672ca */ /* 0x010ff200000e0000 */
[----:B------:R-:W-:Y:S04]  /*5d90*/  UISETP.NE.U32.AND UP0, UPT, UR5, URZ, UPT ;  /* 0x000000ff0500728c */ /* 0x000fe8000bf05070 */
[----:B------:R-:W-:Y:S02]  /*5da0*/  UISETP.NE.AND.EX UP0, UPT, UR4, URZ, UPT, UP0 ;  /* 0x000000ff0400728c */ /* 0x000fe4000bf05300 */
[----:B------:R-:W-:Y:S06]  /*5db0*/  UISETP.NE.AND UP1, UPT, UR6, URZ, UPT ;  /* 0x000000ff0600728c */ /* 0x000fec000bf25270 */
[----:B------:R-:W-:Y:S01]  /*5dc0*/  PLOP3.LUT P2, PT, PT, PT, UP1, 0x80, 0x8 ;  /* 0x000000000008781c */ /* 0x000fe20003f4f018 */
[----:B------:R-:W-:Y:S01]  /*5dd0*/  @!UPT UIADD3 URZ, UPT, UPT, URZ, URZ, URZ ;  /* 0x000000fffffff290 */ /* 0x000fe2000fffe0ff */
[----:B------:R-:W-:Y:S11]  /*5de0*/  BRA.U !UP0, `(.L_x_87) ;  /* 0x00000001084c7547 */ /* 0x000ff6000b800000 */
[----:B------:R-:W2:Y:S01]  /*5df0*/  LDCU.64 UR8, c[0x0][0x358] ;  /* 0x00006b00ff0877ac */ /* 0x000ea20008000a00 */
[----:B------:R-:W3:Y:S01]  /*5e00*/  LDL R8, [R1+0x2c] ;  /* 0x00002c0001087983 */ /* 0x000ee20000100800 */
[----:B------:R-:W-:Y:S03]  /*5e10*/  R2UR UR6, R2 ;  /* 0x00000000020672ca */ /* 0x000fe600000e0000 */
[----:B------:R-:W4:Y:S02]  /*5e20*/  LDL R3, [R1+0x28] ;  /* 0x0000280001037983 */ /* 0x000f240000100800 */
[----:B----4-:R-:W-:Y:S02]  /*5e30*/  R2UR UR4, R3 ;  /* 0x00000000030472ca */ /* 0x010fe400000e0000 */
[----:B---3--:R-:W-:Y:S11]  /*5e40*/  R2UR UR5, R8 ;  /* 0x00000000080572ca */ /* 0x008ff600000e0000 */
[----:B------:R-:W-:Y:S02]  /*5e50*/  @!UPT UIADD3 URZ, UPT, UPT, URZ, URZ, URZ ;  /* 0x000000fffffff290 */ /* 0x000fe4000fffe0ff */
[----:B------:R-:W-:Y:S04]  /*5e60*/  UISETP.NE.U32.AND UP0, UPT, UR5, URZ, UPT ;  /* 0x000000ff0500728c */ /* 0x000fe8000bf05070 */
[----:B------:R-:W-:Y:S06]  /*5e70*/  UISETP.NE.AND.EX UP0, UPT, UR4, URZ, UPT, UP0 ;  /* 0x000000ff0400728c */ /* 0x000fec000bf05300 */
[----:B------:R-:W-:Y:S05]  /*5e80*/  PLOP3.LUT P0, PT, PT, PT, UP0, 0x80, 0x8 ;  /* 0x000000000008781c */ /* 0x000fea0003f0f008 */
[----:B------:R-:W3:Y:S01]  /*5e90*/  @UP0 LDCU.64 UR4, c[0x0][0x8a8] ;  /* 0x00011500ff0407ac */ /* 0x000ee20008000a00 */
[----:B------:R-:W-:Y:S04]  /*5ea0*/  @UP0 UIMAD UR6, UR36, UR6, URZ ;  /* 0x00000006240602a4 */ /* 0x000fe8000f8e02ff */
[----:B---3--:R-:W-:Y:S06]  /*5eb0*/  @UP0 UIMAD.WIDE UR4, UR6, 0x4, UR4 ;  /* 0x00000004060408a5 */ /* 0x008fec000f8e0204 */
[----:B------:R-:W-:Y:S02]  /*5ec0*/  IMAD.U32 R2, RZ, RZ, UR4 ;  /* 0x00000004ff027e24 */ /* 0x000fe4000f8e00ff */
[----:B------:R-:W-:Y:S05]  /*5ed0*/  IMAD.U32 R3, RZ, RZ, UR5 ;  /* 0x00000005ff037e24 */ /* 0x000fea000f8e00ff */
[----:B--2---:R-:W2:Y:S02]  /*5ee0*/  @P0 LDG.E R2, desc[UR8][R2.64] ;  /* 0x0000000802020981 */ /* 0x004ea4000c1e1900 */
[----:B--2---:R-:W-:Y:S11]  /*5ef0*/  @P0 R2UR UR37, R2 ;  /* 0x00000000022502ca */ /* 0x004ff600000e0000 */
[----:B------:R-:W-:Y:S03]  /*5f00*/  @!UPT UIADD3 URZ, UPT, UPT, URZ, URZ, URZ ;  /* 0x000000fffffff290 */ /* 0x000fe6000fffe0ff */
[----:B------:R-:W2:Y:S02]  /*5f10*/  @!UP0 LDCU UR37, c[0x0][0x8a0] ;  /* 0x00011400ff2587ac */ /* 0x000ea40008000800 */
.L_x_87:
[----:B------:R-:W-:Y:S01]  /*5f20*/  R2UR UR5, R0 ;  /* 0x00000000000572ca */ /* 0x000fe200000e0000 */
[----:B------:R-:W-:Y:S01]  /*5f30*/  UPLOP3.LUT UP2, UPT, UPT, UPT, UPT, 0x40, 0x4 ;  /* 0x000000000004789c */ /* 0x000fe20003f4e870 */
[----:B------:R-:W-:Y:S01]  /*5f40*/  R2UR UR4, R246 ;  /* 0x00000000f60472ca */ /* 0x000fe200000e0000 */
[----:B------:R-:W-:Y:S01]  /*5f50*/  ULEA UR47, UR40, UR46, 0x3 ;  /* 0x0000002e282f7291 */ /* 0x000fe2000f8e18ff */
[----:B-1----:R-:W-:Y:S02]  /*5f60*/  @P2 FSETP.NEU.AND P1, PT, RZ, UR45, PT ;  /* 0x0000002dff002c0b */ /* 0x002fe4000bf2d000 */
[----:B------:R-:W-:Y:S02]  /*5f70*/  CS2R R240, SRZ ;  /* 0x0000000000f07805 */ /* 0x000fe4000001ff00 */
[----:B------:R-:W-:Y:S02]  /*5f80*/  @P2 LOP3.LUT P0, RZ, R245, 0xff, RZ, 0xc0, !PT ;  /* 0x000000fff5ff2812 */ /* 0x000fe4000780c0ff */
[----:B------:R-:W-:Y:S02]  /*5f90*/  CS2R R230, SRZ ;  /* 0x0000000000e67805 */ /* 0x000fe4000001ff00 */
[----:B------:R-:W-:Y:S02]  /*5fa0*/  R2UR UR8, R247 ;  /* 0x00000000f70872ca */ /* 0x000fe400000e0000 */
[----:B------:R-:W-:Y:S02]  /*5fb0*/  CS2R R222, SRZ ;  /* 0x0000000000de7805 */ /* 0x000fe4000001ff00 */
[----:B------:R-:W-:Y:S02]  /*5fc0*/  R2UR UR7, R251 ;  /* 0x00000000fb0772ca */ /* 0x000fe400000e0000 */
[----:B------:R-:W-:Y:S02]  /*5fd0*/  CS2R R214, SRZ ;  /* 0x0000000000d67805 */ /* 0x000fe4000001ff00 */
[----:B------:R-:W-:Y:S01]  /*5fe0*/  R2UR UR6, R252 ;  /* 0x00000000fc0672ca */ /* 0x000fe200000e0000 */
[----:B------:R-:W-:Y:S01]  /*5ff0*/  UISETP.NE.AND UP5, UPT, UR5, URZ, UPT ;  /* 0x000000ff0500728c */ /* 0x000fe2000bfa5270 */
[----:B------:R-:W-:Y:S01]  /*6000*/  CS2R R206, SRZ ;  /* 0x0000000000ce7805 */ /* 0x000fe2000001ff00 */
[----:B------:R-:W-:Y:S01]  /*6010*/  UISETP.NE.AND UP4, UPT, UR4, URZ, UPT ;  /* 0x000000ff0400728c */ /* 0x000fe2000bf85270 */
[----:B------:R-:W-:Y:S02]  /*6020*/  CS2R R198, SRZ ;  /* 0x0000000000c67805 */ /* 0x000fe4000001ff00 */
[----:B------:R-:W-:Y:S02]  /*6030*/  CS2R R190, SRZ ;  /* 0x0000000000be7805 */ /* 0x000fe4000001ff00 */
[----:B------:R-:W-:Y:S02]  /*6040*/  CS2R R182, SRZ ;  /* 0x0000000000b67805 */ /* 0x000fe4000001ff00 */
[----:B------:R-:W-:Y:S02]  /*6050*/  CS2R R174, SRZ ;  /* 0x0000000000ae7805 */ /* 0x000fe4000001ff00 */
[----:B------:R-:W-:Y:S01]  /*6060*/  CS2R R166, SRZ ;  /* 0x0000000000a67805 */ /* 0x000fe2000001ff00 */
[----:B------:R-:W-:Y:S01]  /*6070*/  IMAD.U32 R0, RZ, RZ, UR8 ;  /* 0x00000008ff007e24 */ /* 0x000fe2000f8e00ff */
[----:B------:R-:W-:Y:S02]  /*6080*/  CS2R R158, SRZ ;  /* 0x00000000009e7805 */ /* 0x000fe4000001ff00 */
[----:B------:R-:W-:Y:S01]  /*6090*/  CS2R R150, SRZ ;  /* 0x0000000000967805 */ /* 0x000fe2000001ff00 */
[----:B------:R-:W1:Y:S01]  /*60a0*/  @UP5 LDCU.64 UR4, c[0x0][0x888] ;  /* 0x00011100ff0457ac */ /* 0x000e620008000a00 */
[----:B------:R-:W-:Y:S02]  /*60b0*/  CS2R R142, SRZ ;  /* 0x00000000008e7805 */ /* 0x000fe4000001ff00 */
[----:B------:R-:W-:Y:S02]  /*60c0*/  CS2R R136, SRZ ;  /* 0x0000000000887805 */ /* 0x000fe4000001ff00 */
[----:B------:R-:W-:Y:S01]  /*60d0*/  CS2R R22, SRZ ;  /* 0x0000000000167805 */ /* 0x000fe2000001ff00 */
[----:B------:R-:W-:Y:S02]  /*60e0*/  @UP5 UPLOP3.LUT UP2, UPT, UPT, UPT, UP3, 0x80, 0x8 ;  /* 0x000000000008589c */ /* 0x000fe40003f4f030 */
[----:B-1----:R-:W-:Y:S04]  /*60f0*/  @UP5 UISETP.NE.U32.AND UP0, UPT, UR4, URZ, UPT ;  /* 0x000000ff0400528c */ /* 0x002fe8000bf05070 */
[----:B------:R-:W-:Y:S03]  /*6100*/  @UP5 UISETP.NE.AND.EX UP1, UPT, UR5, URZ, UPT, UP0 ;  /* 0x000000ff0500528c */ /* 0x000fe6000bf25300 */
[----:B------:R-:W-:Y:S01]  /*6110*/  @P2 VOTEU.ANY UP0, P1 ;  /* 0x0000000000ff2886 */ /* 0x000fe20000800100 */
[----:B------:R-:W-:Y:S01]  /*6120*/  @UP5 USEL UR4, URZ, 0xffffffff, UP0 ;  /* 0xffffffffff045887 */ /* 0x000fe20008000000 */
[----:B------:R-:W-:Y:S01]  /*6130*/  PLOP3.LUT P1, PT, PT, PT, UP4, 0x80, 0x8 ;  /* 0x000000000008781c */ /* 0x000fe20003f2f048 */
[----:B------:R-:W-:Y:S01]  /*6140*/  @UP5 USEL UR5, URZ, 0xffffffff, UP1 ;  /* 0xffffffffff055887 */ /* 0x000fe20008800000 */
[----:B------:R-:W-:Y:S01]  /*6150*/  @P2 VOTEU.ANY UP0, P0 ;  /* 0x0000000000ff2886 */ /* 0x000fe20000000100 */
[----:B------:R-:W-:Y:S02]  /*6160*/  PLOP3.LUT P0, PT, PT, PT, UP4, 0x80, 0x8 ;  /* 0x000000000008781c */ /* 0x000fe40003f0f048 */
[----:B------:R-:W-:Y:S04]  /*6170*/  @UP2 USEL UR4, UR5, UR4, !UP0 ;  /* 0x0000000405042287 */ /* 0x000fe8000c000000 */
[----:B------:R-:W-:Y:S04]  /*6180*/  @UP5 ULOP3.LUT UR4, UR4, 0x1, URZ, 0xc0, !UPT ;  /* 0x0000000104045892 */ /* 0x000fe8000f8ec0ff */
[----:B------:R-:W-:Y:S01]  /*6190*/  UISETP.NE.U32.OR UP0, UPT, UR4, 0x1, !UP5 ;  /* 0x000000010400788c */ /* 0x000fe2000ef05470 */
[----:B------:R-:W-:Y:S02]  /*61a0*/  @P1 SHF.R.U32.HI R4, RZ, 0x10, R5 ;  /* 0x00000010ff041819 */ /* 0x000fe40000011605 */
[----:B------:R-:W-:Y:S02]  /*61b0*/  PLOP3.LUT P1, PT, PT, PT, PT, 0x8, 0x80 ;  /* 0x000000000080781c */ /* 0x000fe40003f2e170 */
[----:B------:R-:W-:Y:S02]  /*61c0*/  @P0 R2UR UR6, R4 ;  /* 0x00000000040602ca */ /* 0x000fe400000e0000 */
[----:B------:R-:W-:Y:S11]  /*61d0*/  PLOP3.LUT P2, PT, PT, PT, UP0, 0x80, 0x8 ;  /* 0x000000000008781c */ /* 0x000ff60003f4f008 */
[----:B------:R-:W-:Y:S02]  /*61e0*/  IMAD.U32 R252, RZ, RZ, UR6 ;  /* 0x00000006fffc7e24 */ /* 0x000fe4000f8e00ff */
[----:B------:R-:W-:Y:S04]  /*61f0*/  @P2 SHF.L.U32 R0, R0, 0x1f, RZ ;  /* 0x0000001f00002819 */ /* 0x000fe800000006ff */
[----:B------:R1:W3:Y:S02]  /*6200*/  @P2 SYNCS.PHASECHK.TRANS64.TRYWAIT P4, [UR46+0xa0], R0 ;  /* 0x0000a000ff0025a7 */ /* 0x0002e4000808112e */
[----:B-1----:R-:W-:Y:S05]  /*6210*/  IMAD.U32 R0, RZ, RZ, UR7 ;  /* 0x00000007ff007e24 */ /* 0x002fea000f8e00ff */
[----:B------:R-:W-:Y:S04]  /*6220*/  SHF.L.U32 R3, R0, 0x1f, RZ ;  /* 0x0000001f00037819 */ /* 0x000fe800000006ff */
[----:B------:R1:W4:Y:S01]  /*6230*/  SYNCS.PHASECHK.TRANS64.TRYWAIT P3, [UR47+0xe0], R3 ;  /* 0x0000e003ff0075a7 */ /* 0x000322000806112f */
[----:B---3--:R-:W-:Y:S01]  /*6240*/  @P2 PLOP3.LUT P1, PT, P4, PT, PT, 0x8, 0x80 ;  /* 0x000000000080281c */ /* 0x008fe2000272e170 */
[----:B------:R-:W-:Y:S01]  /*6250*/  @!UPT UIADD3 URZ, UPT, UPT, URZ, URZ, URZ ;  /* 0x000000fffffff290 */ /* 0x000fe2000fffe0ff */
[----:B-1----:R-:W-:Y:S11]  /*6260*/  BRA.U !UP0, `(.L_x_88) ;  /* 0x0000000508347547 */ /* 0x002ff6000b800000 */
[----:B------:R-:W-:Y:S02]  /*6270*/  FSETP.NEU.AND P2, PT, RZ, UR45, PT ;  /* 0x0000002dff007c0b */ /* 0x000fe4000bf4d000 */
[----:B------:R-:W-:Y:S01]  /*6280*/  LOP3.LUT P0, RZ, R245, 0xff, RZ, 0xc0, !PT ;  /* 0x000000fff5ff7812 */ /* 0x000fe2000780c0ff */
[----:B------:R-:W-:Y:S01]  /*6290*/  @!UPT UIADD3 URZ, UPT, UPT, URZ, URZ, URZ ;  /* 0x000000fffffff290 */ /* 0x000fe2000fffe0ff */
[----:B------:R-:W-:Y:S11]  /*62a0*/  @!P1 BRA `(.L_x_89) ;  /* 0x0000000000189947 */ /* 0x000ff60003800000 */
[----:B------:R-:W-:Y:S11]  /*62b0*/  R2UR UR4, R247 ;  /* 0x00000000f70472ca */ /* 0x000ff600000e0000 */
[----:B------:R-:W-:Y:S02]  /*62c0*/  @!UPT UIADD3 URZ, UPT, UPT, URZ, URZ, URZ ;  /* 0x000000fffffff290 */ /* 0x000fe4000fffe0ff */
[----:B------:R-:W-:Y:S05]  /*62d0*/  IMAD.U32 R0, RZ, RZ, UR4 ;  /* 0x00000004ff007e24 */ /* 0x000fea000f8e00ff */
[----:B------:R-:W-:Y:S04]  /*62e0*/  SHF.L.U32 R0, R0, 0x1f, RZ ;  /* 0x0000001f00007819 */ /* 0x000fe800000006ff */
[----:B------:R-:W1:Y:S02]  /*62f0*/  SYNCS.PHASECHK.TRANS64.TRYWAIT P1, [UR46+0xa0], R0 ;  /* 0x0000a000ff0075a7 */ /* 0x000e64000802112e */
[----:B-1----:R-:W-:Y:S05]  /*6300*/  @!P1 BRA `(.L_x_90) ;  /* 0x0000004c003c9947 */ /* 0x002fea0003800000 */
.L_x_89:
[----:B------:R-:W3:Y:S01]  /*6310*/  LDL R5, [R1+0x10] ;  /* 0x0000100001057983 */ /* 0x000ee20000100800 */
[----:B------:R-:W-:Y:S02]  /*6320*/  CS2R R22, SRZ ;  /* 0x0000000000167805 */ /* 0x000fe4000001ff00 */
[----:B------:R-:W-:Y:S02]  /*6330*/  CS2R R136, SRZ ;  /* 0x0000000000887805 */ /* 0x000fe4000001ff00 */
[----:B------:R-:W-:Y:S01]  /*6340*/  CS2R R142, SRZ ;  /* 0x00000000008e7805 */ /* 0x000fe2000001ff00 */
[----:B------:R-:W5:Y:S01]  /*6350*/  LDL R4, [R1+0xc] ;  /* 0x00000c0001047983 */ /* 0x000f620000100800 */
[----:B------:R-:W-:Y:S01]  /*6360*/  VOTEU.ANY UP1, P2 ;  /* 0x0000000000ff7886 */ /* 0x000fe20001020100 */
[----:B------:R-:W-:Y:S02]  /*6370*/  CS2R R150, SRZ ;  /* 0x0000000000967805 */ /* 0x000fe4000001ff00 */
        /* <DEDUP_REMOVED lines=10> */
[----:B------:R-:W-:Y:S01]  /*6420*/  CS2R R240, SRZ ;  /* 0x0000000000f07805 */ /* 0x000fe2000001ff00 */
[----:B------:R-:W1:Y:S01]  /*6430*/  S2UR UR7, SR_CgaCtaId ;  /* 0x00000000000779c3 */ /* 0x000e620000008800 */
[----:B------:R-:W-:Y:S11]  /*6440*/  R2UR UR6, R247 ;  /* 0x00000000f70672ca */ /* 0x000ff600000e0000 */
[----:B------:R-:W-:Y:S02]  /*6450*/  @!UPT UIADD3 URZ, UPT, UPT, URZ, URZ, URZ ;  /* 0x000000fffffff290 */ /* 0x000fe4000fffe0ff */
[----:B------:R-:W-:Y:S06]  /*6460*/  ULOP3.LUT UR6, UR6, 0x1, URZ, 0x3c, !UPT ;  /* 0x0000000106067892 */ /* 0x000fec000f8e3cff */
[----:B------:R-:W-:Y:S01]  /*6470*/  IMAD.U32 R247, RZ, RZ, UR6 ;  /* 0x00000006fff77e24 */ /* 0x000fe2000f8e00ff */
[----:B-----5:R-:W-:Y:S02]  /*6480*/  R2UR UR4, R4 ;  /* 0x00000000040472ca */ /* 0x020fe400000e0000 */
[----:B------:R-:W5:Y:S01]  /*6490*/  S2R R4, SR_TID.X ;  /* 0x0000000000047919 */ /* 0x000f620000002100 */
[----:B---3--:R-:W-:Y:S11]  /*64a0*/  R2UR UR5, R5 ;  /* 0x00000000050572ca */ /* 0x008ff600000e0000 */
[----:B------:R-:W-:Y:S02]  /*64b0*/  @!UPT UIADD3 URZ, UPT, UPT, URZ, URZ, URZ ;  /* 0x000000fffffff290 */ /* 0x000fe4000fffe0ff */
[----:B------:R-:W-:Y:S04]  /*64c0*/  UISETP.NE.U32.AND UP0, UPT, UR5, URZ, UPT ;  /* 0x000000ff0500728c */ /* 0x000fe8000bf05070 */
[----:B------:R-:W-:Y:S02]  /*64d0*/  UISETP.NE.AND.EX UP0, UPT, UR4, URZ, UPT, UP0 ;  /* 0x000000ff0400728c */ /* 0x000fe4000bf05300 */
[----:B------:R-:W-:Y:S02]  /*64e0*/  USEL UR4, URZ, 0xffffffff, UP1 ;  /* 0xffffffffff047887 */ /* 0x000fe40008800000 */
[----:B------:R-:W-:Y:S03]  /*64f0*/  USEL UR5, URZ, 0xffffffff, UP0 ;  /* 0xffffffffff057887 */ /* 0x000fe60008000000 */
[----:B------:R-:W-:Y:S01]  /*6500*/  VOTEU.ANY UP0, P0 ;  /* 0x0000000000ff7886 */ /* 0x000fe20000000100 */
[----:B------:R-:W-:Y:S04]  /*6510*/  @UP3 USEL UR4, UR5, UR4, !UP0 ;  /* 0x0000000405043287 */ /* 0x000fe8000c000000 */
[----:B------:R-:W-:Y:S04]  /*6520*/  ULOP3.LUT UR4, UR4, 0x1, URZ, 0xc0, !UPT ;  /* 0x0000000104047892 */ /* 0x000fe8000f8ec0ff */
[----:B------:R-:W-:Y:S02]  /*6530*/  UISETP.NE.U32.AND UP0, UPT, UR4, 0x1, UPT ;  /* 0x000000010400788c */ /* 0x000fe4000bf05070 */
[----:B------:R-:W-:Y:S04]  /*6540*/  UIADD3 UR4, UPT, UPT, UR46, 0xa8, URZ ;  /* 0x000000a82e047890 */ /* 0x000fe8000fffe0ff */
[----:B------:R-:W-:Y:S01]  /*6550*/  PLOP3.LUT P0, PT, PT, PT, UP0, 0x80, 0x8 ;  /* 0x000000000008781c */ /* 0x000fe20003f0f008 */
[----:B-1----:R-:W-:Y:S11]  /*6560*/  UPRMT UR4, UR7, 0x654, UR4 ;  /* 0x0000065407047896 */ /* 0x002ff60008000004 */
[----:B------:R-:W-:Y:S01]  /*6570*/  @!UPT UIADD3 URZ, UPT, UPT, URZ, URZ, URZ ;  /* 0x000000fffffff290 */ /* 0x000fe2000fffe0ff */
[--C-:B-----5:R-:W-:Y:S01]  /*6580*/  @P0 SHF.R.U32.HI R0, RZ, 0x4, R4.reuse ;  /* 0x00000004ff000819 */ /* 0x120fe20000011604 */
[----:B------:R-:W-:Y:S03]  /*6590*/  @P0 IMAD.SHL.U32 R2, R4, 0x10, RZ ;  /* 0x0000001004020824 */ /* 0x000fe600078e00ff */
[----:B------:R-:W-:Y:S02]  /*65a0*/  @P0 LOP3.LUT R0, R0, 0x1, RZ, 0xc0, !PT ;  /* 0x0000000100000812 */ /* 0x000fe400078ec0ff */
[----:B------:R-:W-:Y:S02]  /*65b0*/  @P0 LOP3.LUT R2, R2, 0xf0, RZ, 0xc0, !PT ;  /* 0x000000f002020812 */ /* 0x000fe400078ec0ff */
[----:B------:R-:W-:Y:S05]  /*65c0*/  @P0 LOP3.LUT R0, R0, 0x60, R4, 0xf8, !PT ;  /* 0x0000006000000812 */ /* 0x000fea00078ef804 */
[----:B------:R-:W-:Y:S05]  /*65d0*/  @P0 IMAD R0, R0, 0x8, R2 ;  /* 0x0000000800000824 */ /* 0x000fea00078e0202 */
[----:B------:R1:W3:Y:S04]  /*65e0*/  @P0 LDS.64 R22, [R0+UR46+0x180] ;  /* 0x0001802e00160984 */ /* 0x0002e80008000a00 */
[----:B------:R1:W1:Y:S04]  /*65f0*/  @P0 LDS.64 R136, [R0+UR46+0x580] ;  /* 0x0005802e00880984 */ /* 0x0002680008000a00 */
        /* <DEDUP_REMOVED lines=12> */
[----:B------:R1:W1:Y:S01]  /*66c0*/  @P0 LDS.64 R240, [R0+UR46+0x3980] ;  /* 0x0039802e00f00984 */ /* 0x0002620008000a00 */
[----:B------:R-:W-:Y:S01]  /*66d0*/  @!PT LDS RZ, [RZ] ;  /* 0x00000000fffff984 */ /* 0x000fe20000000800 */
[----:B------:R-:W-:Y:S01]  /*66e0*/  @!PT LDS RZ, [RZ] ;  /* 0x00000000fffff984 */ /* 0x000fe20000000800 */
[----:B------:R-:W-:Y:S01]  /*66f0*/  @!PT LDS RZ, [RZ] ;  /* 0x00000000fffff984 */ /* 0x000fe20000000800 */
[----:B------:R-:W-:Y:S01]  /*6700*/  @!PT LDS RZ, [RZ] ;  /* 0x00000000fffff984 */ /* 0x000fe20000000800 */
[----:B------:R5:W-:Y:S06]  /*6710*/  MEMBAR.ALL.CTA ;  /* 0x0000000000007992 */ /* 0x000bec0000008000 */
[----:B-----5:R-:W5:Y:S02]  /*6720*/  FENCE.VIEW.ASYNC.S ;  /* 0x00000000000073c6 */ /* 0x020f640000000000 */
[----:B---3-5:R-:W-:Y:S01]  /*6730*/  SYNCS.ARRIVE.TRANS64.RED.A1T0 RZ, [UR4], RZ ;  /* 0x000000ffffff79a7 */ /* 0x028fe20008100404 */
.L_x_88:
[----:B----4-:R-:W-:Y:S05]  /*6740*/  @P3 BRA `(.L_x_91) ;  /* 0x0000000000083947 */ /* 0x010fea0003800000 */
[----:B------:R-:W3:Y:S02]  /*6750*/  SYNCS.PHASECHK.TRANS64.TRYWAIT P0, [UR47+0xe0], R3 ;  /* 0x0000e003ff0075a7 */ /* 0x000ee4000800112f */
[----:B---3--:R-:W-:Y:S05]  /*6760*/  @!P0 BRA `(.L_x_92) ;  /* 0x00000048003c8947 */ /* 0x008fea0003800000 */
.L_x_91:
[----:B------:R-:W3:Y:S01]  /*6770*/  S2R R138, SR_TID.X ;  /* 0x00000000008a7919 */ /* 0x000ee20000002100 */
[----:B------:R-:W-:Y:S04]  /*6780*/  ULEA.HI UR4, UR40, UR40, URZ, 0x1 ;  /* 0x0000002828047291 */ /* 0x000fe8000f8f08ff */
[----:B------:R-:W-:Y:S02]  /*6790*/  USHF.R.U32.HI UR5, URZ, 0x1, UR4 ;  /* 0x00000001ff057899 */ /* 0x000fe40008011604 */
[----:B------:R-:W-:Y:S04]  /*67a0*/  ULOP3.LUT UR4, UR4, 0xffe, URZ, 0xc0, !UPT ;  /* 0x00000ffe04047892 */ /* 0x000fe8000f8ec0ff */
[----:B------:R-:W-:Y:S01]  /*67b0*/  UIADD3 UR4, UPT, UPT, -UR4, UR40, URZ ;  /* 0x0000002804047290 */ /* 0x000fe2000fffe1ff */
[----:B------:R-:W-:Y:S04]  /*67c0*/  IMAD.U32 R2, RZ, RZ, UR5 ;  /* 0x00000005ff027e24 */ /* 0x000fe8000f8e00ff */
[----:B------:R-:W-:Y:S01]  /*67d0*/  IMAD R2, R2, 0xf0, R16 ;  /* 0x000000f002027824 */ /* 0x000fe200078e0210 */
[----:B-1----:R-:W-:Y:S05]  /*67e0*/  MOV R0, UR4 ;  /* 0x0000000400007c02 */ /* 0x002fea0008000f00 */
[----:B------:R-:W-:Y:S05]  /*67f0*/  IMAD R17, R0, 0x100000, R2 ;  /* 0x0010000000117824 */ /* 0x000fea00078e0202 */
[----:B------:R-:W-:Y:S02]  /*6800*/  SHF.R.U32.HI R0, RZ, 0x15, R17 ;  /* 0x00000015ff007819 */ /* 0x000fe40000011611 */
[----:B---3--:R-:W-:Y:S04]  /*6810*/  SHF.R.U32.HI R19, RZ, 0x5, R138 ;  /* 0x00000005ff137819 */ /* 0x008fe8000001168a */
[----:B------:R-:W-:Y:S11]  /*6820*/  LOP3.LUT P0, RZ, R0, 0x3, R19, 0x48, !PT ;  /* 0x0000000300ff7812 */ /* 0x000ff60007804813 */
[----:B------:R-:W-:Y:S02]  /*6830*/  @!UPT UIADD3 URZ, UPT, UPT, URZ, URZ, URZ ;  /* 0x000000fffffff290 */ /* 0x000fe4000fffe0ff */
[----:B------:R-:W-:Y:S05]  /*6840*/  @!P0 BRA `(.L_x_93) ;  /* 0x0000000000408947 */ /* 0x000fea0003800000 */
[----:B------:R-:W1:Y:S01]  /*6850*/  LDCU.64 UR8, c[0x4][0x68] ;  /* 0x01000d00ff0877ac */ /* 0x000e620008000a00 */
[----:B------:R-:W-:Y:S01]  /*6860*/  MOV R3, 0x0 ;  /* 0x0000000000037802 */ /* 0x000fe20000000f00 */
[----:B------:R-:W-:Y:S02]  /*6870*/  HFMA2 R12, -RZ, RZ, 0, 5.9604644775390625e-08 ;  /* 0x00000001ff0c7431 */ /* 0x000fe400000001ff */
[----:B------:R-:W-:Y:S02]  /*6880*/  IMAD.MOV.U32 R8, RZ, RZ, 0x192 ;  /* 0x00000192ff087424 */ /* 0x000fe400078e00ff */
[----:B------:R-:W-:Y:S01]  /*6890*/  IMAD.MOV.U32 R13, RZ, RZ, RZ ;  /* 0x000000ffff0d7224 */ /* 0x000fe200078e00ff */
[----:B------:R-:W3:Y:S01]  /*68a0*/  LDCU.64 UR6, c[0x4][0x70] ;  /* 0x01000e00ff0677ac */ /* 0x000ee20008000a00 */
[----:B------:R-:W4:Y:S01]  /*68b0*/  LDC.64 R2, c[0x4][R3] ;  /* 0x0100000003027b82 */ /* 0x000f220000000a00 */
[----:B------:R-:W5:Y:S01]  /*68c0*/  LDCU.64 UR4, c[0x4][0x8] ;  /* 0x01000100ff0477ac */ /* 0x000f620008000a00 */
[----:B-1----:R-:W-:Y:S01]  /*68d0*/  MOV R5, UR9 ;  /* 0x0000000900057c02 */ /* 0x002fe20008000f00 */
[----:B------:R-:W-:Y:S01]  /*68e0*/  IMAD.U32 R4, RZ, RZ, UR8 ;  /* 0x00000008ff047e24 */ /* 0x000fe2000f8e00ff */
[----:B---3--:R-:W-:Y:S01]  /*68f0*/  MOV R7, UR7 ;  /* 0x0000000700077c02 */ /* 0x008fe20008000f00 */
[----:B------:R-:W-:Y:S01]  /*6900*/  IMAD.U32 R6, RZ, RZ, UR6 ;  /* 0x00000006ff067e24 */ /* 0x000fe2000f8e00ff */
[----:B-----5:R-:W-:Y:S01]  /*6910*/  MOV R11, UR5 ;  /* 0x00000005000b7c02 */ /* 0x020fe20008000f00 */
[----:B------:R-:W-:Y:S02]  /*6920*/  IMAD.U32 R10, RZ, RZ, UR4 ;  /* 0x00000004ff0a7e24 */ /* 0x000fe4000f8e00ff */
[----:B------:R-:W-:Y:S07]  /*6930*/  LEPC R20, `(.L_x_93) ;  /* 0x000000001014794e */ /* 0x000fee0000000000 */
[----:B--2-4-:R-:W-:Y:S05]  /*6940*/  CALL.ABS.NOINC R2 ;  /* 0x0000000002007343 */ /* 0x014fea0003c00000 */
.L_x_93:
[----:B------:R-:W-:Y:S05]  /*6950*/  WARPSYNC.ALL ;  /* 0x0000000000007948 */ /* 0x000fea0003800000 */
[C---:B------:R-:W-:Y:S01]  /*6960*/  R2UR UR4, R17.reuse ;  /* 0x00000000110472ca */ /* 0x040fe200000e0000 */
[----:B------:R-:W-:Y:S05]  /*6970*/  VIADD R0, R17, 0x10 ;  /* 0x0000001011007836 */ /* 0x000fea0000000000 */
[----:B------:R-:W-:Y:S04]  /*6980*/  SHF.R.U32.HI R0, RZ, 0x15, R0 ;  /* 0x00000015ff007819 */ /* 0x000fe80000011600 */
[----:B------:R-:W-:Y:S03]  /*6990*/  LOP3.LUT P0, RZ, R0, 0x3, R19, 0x48, !PT ;  /* 0x0000000300ff7812 */ /* 0x000fe60007804813 */
[----:B------:R-:W1:Y:S01]  /*69a0*/  LDTM.16dp32bit_t0_t15.x8 R128, tmem[UR4] ;  /* 0x00000004008079ee */ /* 0x000e620008980000 */
[----:B------:R-:W3:Y:S09]  /*69b0*/  LDTM.16dp32bit_t16_t31.x8 R128, tmem[UR4+0x8] ;  /* 0x00000804008079ee */ /* 0x000ef200089a0000 */
[----:B---3--:R-:W-:Y:S05]  /*69c0*/  @!P0 BRA `(.L_x_94) ;  /* 0x0000000000408947 */ /* 0x008fea0003800000 */
[----:B------:R-:W3:Y:S01]  /*69d0*/  LDCU.64 UR8, c[0x4][0x68] ;  /* 0x01000d00ff0877ac */ /* 0x000ee20008000a00 */
[----:B------:R-:W-:Y:S01]  /*69e0*/  MOV R3, 0x0 ;  /* 0x0000000000037802 */ /* 0x000fe20000000f00 */
[----:B------:R-:W-:Y:S02]  /*69f0*/  HFMA2 R12, -RZ, RZ, 0, 5.9604644775390625e-08 ;  /* 0x00000001ff0c7431 */ /* 0x000fe400000001ff */
[----:B------:R-:W-:Y:S02]  /*6a00*/  IMAD.MOV.U32 R8, RZ, RZ, 0x192 ;  /* 0x00000192ff087424 */ /* 0x000fe400078e00ff */
[----:B------:R-:W-:Y:S01]  /*6a10*/  IMAD.MOV.U32 R13, RZ, RZ, RZ ;  /* 0x000000ffff0d7224 */ /* 0x000fe200078e00ff */
[----:B------:R-:W4:Y:S01]  /*6a20*/  LDCU.64 UR6, c[0x4][0x70] ;  /* 0x01000e00ff0677ac */ /* 0x000f220008000a00 */
[----:B------:R-:W1:Y:S01]  /*6a30*/  LDC.64 R2, c[0x4][R3] ;  /* 0x0100000003027b82 */ /* 0x000e620000000a00 */
[----:B------:R-:W5:Y:S01]  /*6a40*/  LDCU.64 UR4, c[0x4][0x8] ;  /* 0x01000100ff0477ac */ /* 0x000f620008000a00 */
[----:B---3--:R-:W-:Y:S01]  /*6a50*/  MOV R5, UR9 ;  /* 0x0000000900057c02 */ /* 0x008fe20008000f00 */
[----:B------:R-:W-:Y:S01]  /*6a60*/  IMAD.U32 R4, RZ, RZ, UR8 ;  /* 0x00000008ff047e24 */ /* 0x000fe2000f8e00ff */
[----:B----4-:R-:W-:Y:S01]  /*6a70*/  MOV R7, UR7 ;  /* 0x0000000700077c02 */ /* 0x010fe20008000f00 */
[----:B------:R-:W-:Y:S01]  /*6a80*/  IMAD.U32 R6, RZ, RZ, UR6 ;  /* 0x00000006ff067e24 */ /* 0x000fe2000f8e00ff */
[----:B-----5:R-:W-:Y:S01]  /*6a90*/  MOV R11, UR5 ;  /* 0x00000005000b7c02 */ /* 0x020fe20008000f00 */
[----:B------:R-:W-:Y:S02]  /*6aa0*/  IMAD.U32 R10, RZ, RZ, UR4 ;  /* 0x00000004ff0a7e24 */ /* 0x000fe4000f8e00ff */
[----:B------:R-:W-:Y:S07]  /*6ab0*/  LEPC R20, `(.L_x_94) ;  /* 0x000000001014794e */ /* 0x000fee0000000000 */
[----:B-12---:R-:W-:Y:S05]  /*6ac0*/  CALL.ABS.NOINC R2 ;  /* 0x0000000002007343 */ /* 0x006fea0003c00000 */
.L_x_94:
[----:B------:R-:W-:Y:S05]  /*6ad0*/  WARPSYNC.ALL ;  /* 0x0000000000007948 */ /* 0x000fea0003800000 */
[C---:B------:R-:W-:Y:S01]  /*6ae0*/  R2UR UR4, R17.reuse ;  /* 0x00000000110472ca */ /* 0x040fe200000e0000 */
[----:B------:R-:W-:Y:S05]  /*6af0*/  VIADD R0, R17, 0x20 ;  /* 0x0000002011007836 */ /* 0x000fea0000000000 */
[----:B------:R-:W-:Y:S04]  /*6b00*/  SHF.R.U32.HI R0, RZ, 0x15, R0 ;  /* 0x00000015ff007819 */ /* 0x000fe80000011600 */
[----:B------:R-:W-:Y:S03]  /*6b10*/  LOP3.LUT P0, RZ, R0, 0x3, R19, 0x48, !PT ;  /* 0x0000000300ff7812 */ /* 0x000fe60007804813 */
[----:B------:R-:W3:Y:S01]  /*6b20*/  LDTM.16dp32bit_t0_t15.x8 R120, tmem[UR4+0x10] ;  /* 0x00001004007879ee */ /* 0x000ee20008980000 */
[----:B------:R-:W4:Y:S09]  /*6b30*/  LDTM.16dp32bit_t16_t31.x8 R120, tmem[UR4+0x18] ;  /* 0x00001804007879ee */ /* 0x000f3200089a0000 */
[----:B----4-:R-:W-:Y:S05]  /*6b40*/  @!P0 BRA `(.L_x_95) ;  /* 0x0000000000408947 */ /* 0x010fea0003800000 */
[----:B------:R-:W4:Y:S01]  /*6b50*/  LDCU.64 UR8, c[0x4][0x68] ;  /* 0x01000d00ff0877ac */ /* 0x000f220008000a00 */
[----:B------:R-:W-:Y:S01]  /*6b60*/  MOV R3, 0x0 ;  /* 0x0000000000037802 */ /* 0x000fe20000000f00 */
[----:B------:R-:W-:Y:S02]  /*6b70*/  HFMA2 R12, -RZ, RZ, 0, 5.9604644775390625e-08 ;  /* 0x00000001ff0c7431 */ /* 0x000fe400000001ff */
[----:B------:R-:W-:Y:S02]  /*6b80*/  IMAD.MOV.U32 R8, RZ, RZ, 0x192 ;  /* 0x00000192ff087424 */ /* 0x000fe400078e00ff */
[----:B------:R-:W-:Y:S01]  /*6b90*/  IMAD.MOV.U32 R13, RZ, RZ, RZ ;  /* 0x000000ffff0d7224 */ /* 0x000fe200078e00ff */
[----:B------:R-:W5:Y:S01]  /*6ba0*/  LDCU.64 UR6, c[0x4][0x70] ;  /* 0x01000e00ff0677ac */ /* 0x000f620008000a00 */
[----:B------:R-:W1:Y:S01]  /*6bb0*/  LDC.64 R2, c[0x4][R3] ;  /* 0x0100000003027b82 */ /* 0x000e620000000a00 */
[----:B------:R-:W2:Y:S01]  /*6bc0*/  LDCU.64 UR4, c[0x4][0x8] ;  /* 0x01000100ff0477ac */ /* 0x000ea20008000a00 */
[----:B----4-:R-:W-:Y:S01]  /*6bd0*/  MOV R5, UR9 ;  /* 0x0000000900057c02 */ /* 0x010fe20008000f00 */
[----:B------:R-:W-:Y:S01]  /*6be0*/  IMAD.U32 R4, RZ, RZ, UR8 ;  /* 0x00000008ff047e24 */ /* 0x000fe2000f8e00ff */
[----:B-----5:R-:W-:Y:S01]  /*6bf0*/  MOV R7, UR7 ;  /* 0x0000000700077c02 */ /* 0x020fe20008000f00 */
[----:B------:R-:W-:Y:S01]  /*6c00*/  IMAD.U32 R6, RZ, RZ, UR6 ;  /* 0x00000006ff067e24 */ /* 0x000fe2000f8e00ff */
[----:B--2---:R-:W-:Y:S01]  /*6c10*/  MOV R11, UR5 ;  /* 0x00000005000b7c02 */ /* 0x004fe20008000f00 */
[----:B------:R-:W-:Y:S02]  /*6c20*/  IMAD.U32 R10, RZ, RZ, UR4 ;  /* 0x00000004ff0a7e24 */ /* 0x000fe4000f8e00ff */
[----:B------:R-:W-:Y:S07]  /*6c30*/  LEPC R20, `(.L_x_95) ;  /* 0x000000001014794e */ /* 0x000fee0000000000 */
[----:B-1-3--:R-:W-:Y:S05]  /*6c40*/  CALL.ABS.NOINC R2 ;  /* 0x0000000002007343 */ /* 0x00afea0003c00000 */
.L_x_95:
[----:B------:R-:W-:Y:S05]  /*6c50*/  WARPSYNC.ALL ;  /* 0x0000000000007948 */ /* 0x000fea0003800000 */
[C---:B------:R-:W-:Y:S01]  /*6c60*/  R2UR UR4, R17.reuse ;  /* 0x00000000110472ca */ /* 0x040fe200000e0000 */
[----:B------:R-:W-:Y:S05]  /*6c70*/  VIADD R0, R17, 0x30 ;  /* 0x0000003011007836 */ /* 0x000fea0000000000 */
[----:B------:R-:W-:Y:S04]  /*6c80*/  SHF.R.U32.HI R0, RZ, 0x15, R0 ;  /* 0x00000015ff007819 */ /* 0x000fe80000011600 */
[----:B------:R-:W-:Y:S03]  /*6c90*/  LOP3.LUT P0, RZ, R0, 0x3, R19, 0x48, !PT ;  /* 0x0000000300ff7812 */ /* 0x000fe60007804813 */
[----:B------:R-:W4:Y:S01]  /*6ca0*/  LDTM.16dp32bit_t0_t15.x8 R112, tmem[UR4+0x20] ;  /* 0x00002004007079ee */ /* 0x000f220008980000 */
[----:B------:R-:W1:Y:S09]  /*6cb0*/  LDTM.16dp32bit_t16_t31.x8 R112, tmem[UR4+0x28] ;  /* 0x00002804007079ee */ /* 0x000e7200089a0000 */
[----:B-1----:R-:W-:Y:S05]  /*6cc0*/  @!P0 BRA `(.L_x_96) ;  /* 0x0000000000408947 */ /* 0x002fea0003800000 */
[----:B------:R-:W1:Y:S01]  /*6cd0*/  LDCU.64 UR8, c[0x4][0x68] ;  /* 0x01000d00ff0877ac */ /* 0x000e620008000a00 */
[----:B------:R-:W-:Y:S01]  /*6ce0*/  MOV R3, 0x0 ;  /* 0x0000000000037802 */ /* 0x000fe20000000f00 */
[----:B------:R-:W-:Y:S02]  /*6cf0*/  HFMA2 R12, -RZ, RZ, 0, 5.9604644775390625e-08 ;  /* 0x00000001ff0c7431 */ /* 0x000fe400000001ff */
[----:B------:R-:W-:Y:S02]  /*6d00*/  IMAD.MOV.U32 R8, RZ, RZ, 0x192 ;  /* 0x00000192ff087424 */ /* 0x000fe400078e00ff */
[----:B------:R-:W-:Y:S01]  /*6d10*/  IMAD.MOV.U32 R13, RZ, RZ, RZ ;  /* 0x000000ffff0d7224 */ /* 0x000fe200078e00ff */
[----:B------:R-:W5:Y:S01]  /*6d20*/  LDCU.64 UR6, c[0x4][0x70] ;  /* 0x01000e00ff0677ac */ /* 0x000f620008000a00 */
[----:B------:R-:W2:Y:S01]  /*6d30*/  LDC.64 R2, c[0x4][R3] ;  /* 0x0100000003027b82 */ /* 0x000ea20000000a00 */
[----:B------:R-:W3:Y:S01]  /*6d40*/  LDCU.64 UR4, c[0x4][0x8] ;  /* 0x01000100ff0477ac */ /* 0x000ee20008000a00 */
[----:B-1----:R-:W-:Y:S01]  /*6d50*/  MOV R5, UR9 ;  /* 0x0000000900057c02 */ /* 0x002fe20008000f00 */
[----:B------:R-:W-:Y:S01]  /*6d60*/  IMAD.U32 R4, RZ, RZ, UR8 ;  /* 0x00000008ff047e24 */ /* 0x000fe2000f8e00ff */
[----:B-----5:R-:W-:Y:S01]  /*6d70*/  MOV R7, UR7 ;  /* 0x0000000700077c02 */ /* 0x020fe20008000f00 */
[----:B------:R-:W-:Y:S01]  /*6d80*/  IMAD.U32 R6, RZ, RZ, UR6 ;  /* 0x00000006ff067e24 */ /* 0x000fe2000f8e00ff */
[----:B---3--:R-:W-:Y:S01]  /*6d90*/  MOV R11, UR5 ;  /* 0x00000005000b7c02 */ /* 0x008fe20008000f00 */
[----:B------:R-:W-:Y:S02]  /*6da0*/  IMAD.U32 R10, RZ, RZ, UR4 ;  /* 0x00000004ff0a7e24 */ /* 0x000fe4000f8e00ff */
[----:B------:R-:W-:Y:S07]  /*6db0*/  LEPC R20, `(.L_x_96) ;  /* 0x000000001014794e */ /* 0x000fee0000000000 */
[----:B--2-4-:R-:W-:Y:S05]  /*6dc0*/  CALL.ABS.NOINC R2 ;  /* 0x0000000002007343 */ /* 0x014fea0003c00000 */
.L_x_96:
[----:B------:R-:W-:Y:S05]  /*6dd0*/  WARPSYNC.ALL ;  /* 0x0000000000007948 */ /* 0x000fea0003800000 */
[C---:B------:R-:W-:Y:S01]  /*6de0*/  R2UR UR4, R17.reuse ;  /* 0x00000000110472ca */ /* 0x040fe200000e0000 */
[----:B------:R-:W-:Y:S05]  /*6df0*/  VIADD R0, R17, 0x40 ;  /* 0x0000004011007836 */ /* 0x000fea0000000000 */
[----:B------:R-:W-:Y:S04]  /*6e00*/  SHF.R.U32.HI R0, RZ, 0x15, R0 ;  /* 0x00000015ff007819 */ /* 0x000fe80000011600 */
[----:B------:R-:W-:Y:S03]  /*6e10*/  LOP3.LUT P0, RZ, R0, 0x3, R19, 0x48, !PT ;  /* 0x0000000300ff7812 */ /* 0x000fe60007804813 */
[----:B------:R-:W1:Y:S01]  /*6e20*/  LDTM.16dp32bit_t0_t15.x8 R104, tmem[UR4+0x30] ;  /* 0x00003004006879ee */ /* 0x000e620008980000 */
        /* <DEDUP_REMOVED lines=18> */
.L_x_97:
        /* <DEDUP_REMOVED lines=24> */
.L_x_98:
        /* <DEDUP_REMOVED lines=24> */
.L_x_99:
        /* <DEDUP_REMOVED lines=24> */
.L_x_100:
        /* <DEDUP_REMOVED lines=24> */
.L_x_101:
        /* <DEDUP_REMOVED lines=24> */
.L_x_102:
        /* <DEDUP_REMOVED lines=24> */
.L_x_103:
        /* <DEDUP_REMOVED lines=24> */
.L_x_104:
        /* <DEDUP_REMOVED lines=24> */
.L_x_105:
        /* <DEDUP_REMOVED lines=24> */
.L_x_106:
[----:B------:R-:W-:Y:S05]  /*7cd0*/  WARPSYNC.ALL ;  /* 0x0000000000007948 */ /* 0x000fea0003800000 */
[C---:B------:R-:W-:Y:S01]  /*7ce0*/  R2UR UR4, R17.reuse ;  /* 0x00000000110472ca */ /* 0x040fe200000e0000 */
[----:B------:R-:W-:Y:S01]  /*7cf0*/  VIADD R0, R17, 0xe0 ;  /* 0x000000e011007836 */ /* 0x000fe20000000000 */
[----:B------:R-:W-:Y:S04]  /*7d00*/  BSSY.RECONVERGENT B6, `(.L_x_107) ;  /* 0x0000016000067945 */ /* 0x000fe80003800200 */
        /* <DEDUP_REMOVED lines=21> */
.L_x_108:
[----:B--2---:R-:W-:Y:S05]  /*7e60*/  BSYNC.RECONVERGENT B6 ;  /* 0x0000000000067941 */ /* 0x004fea0003800200 */
.L_x_107:
[----:B------:R-:W-:Y:S01]  /*7e70*/  LOP3.LUT R249, R138, 0x60, RZ, 0xc0, !PT ;  /* 0x000000608af97812 */ /* 0x000fe200078ec0ff */
[----:B------:R-:W-:Y:S05]  /*7e80*/  WARPSYNC.ALL ;  /* 0x0000000000007948 */ /* 0x000fea0003800000 */
[----:B------:R-:W-:Y:S01]  /*7e90*/  SHF.R.U32.HI R0, RZ, 0x4, R138 ;  /* 0x00000004ff007819 */ /* 0x000fe2000001168a */
[----:B------:R-:W1:Y:S01]  /*7ea0*/  S2UR UR5, SR_CgaCtaId ;  /* 0x00000000000579c3 */ /* 0x000e620000008800 */
[-C--:B------:R-:W-:Y:S01]  /*7eb0*/  F2FP.F16.E4M3.UNPACK_B R2, R22.reuse ;  /* 0x00000016ff02723e */ /* 0x080fe200020006ff */
[----:B------:R-:W-:Y:S01]  /*7ec0*/  FMUL R128, R128, UR37 ;  /* 0x0000002580807c20 */ /* 0x000fe20008400000 */
[-C--:B------:R-:W-:Y:S01]  /*7ed0*/  F2FP.F16.E4M3.UNPACK_B R4, R23.reuse ;  /* 0x00000017ff04723e */ /* 0x080fe200020006ff */
[----:B------:R-:W-:Y:S01]  /*7ee0*/  FMUL R129, R129, UR37 ;  /* 0x0000002581817c20 */ /* 0x000fe20008400000 */
[----:B------:R-:W-:Y:S01]  /*7ef0*/  F2FP.F16.E4M3.UNPACK_B R22, R22.H1 ;  /* 0x00000016ff16723e */ /* 0x000fe200030006ff */
[----:B------:R-:W-:Y:S01]  /*7f00*/  FMUL R132, R132, UR37 ;  /* 0x0000002584847c20 */ /* 0x000fe20008400000 */
[----:B------:R-:W-:Y:S01]  /*7f10*/  F2FP.F16.E4M3.UNPACK_B R23, R23.H1 ;  /* 0x00000017ff17723e */ /* 0x000fe200030006ff */
[--C-:B------:R-:W-:Y:S01]  /*7f20*/  HADD2.F32 R13, -RZ, R4.reuse.H0_H0 ;  /* 0x20000004ff0d7230 */ /* 0x100fe20000004100 */
[----:B------:R-:W-:Y:S01]  /*7f30*/  F2FP.F16.E4M3.UNPACK_B R5, R137 ;  /* 0x00000089ff05723e */ /* 0x000fe200020006ff */
[----:B------:R-:W-:Y:S01]  /*7f40*/  HADD2.F32 R14, -RZ, R4.H1_H1 ;  /* 0x30000004ff0e7230 */ /* 0x000fe20000004100 */
[-C--:B------:R-:W-:Y:S01]  /*7f50*/  F2FP.F16.E4M3.UNPACK_B R4, R136.reuse ;  /* 0x00000088ff04723e */ /* 0x080fe200020006ff */
[----:B------:R-:W-:Y:S01]  /*7f60*/  FMUL R133, R133, UR37 ;  /* 0x0000002585857c20 */ /* 0x000fe20008400000 */
[----:B------:R-:W-:Y:S01]  /*7f70*/  F2FP.F16.E4M3.UNPACK_B R136, R136.H1 ;  /* 0x00000088ff88723e */ /* 0x000fe200030006ff */
[----:B---3--:R-:W-:Y:S01]  /*7f80*/  FMUL R120, R120, UR37 ;  /* 0x0000002578787c20 */ /* 0x008fe20008400000 */
[----:B------:R-:W-:Y:S01]  /*7f90*/  R2UR UR4, R17 ;  /* 0x00000000110472ca */ /* 0x000fe200000e0000 */
[--C-:B------:R-:W-:Y:S01]  /*7fa0*/  HADD2.F32 R19, -RZ, R4.reuse.H0_H0 ;  /* 0x20000004ff137230 */ /* 0x100fe20000004100 */
[----:B------:R-:W-:Y:S01]  /*7fb0*/  F2FP.F16.E4M3.UNPACK_B R6, R143 ;  /* 0x0000008fff06723e */ /* 0x000fe200020006ff */
[----:B------:R-:W-:Y:S01]  /*7fc0*/  HADD2.F32 R20, -RZ, R4.H1_H1 ;  /* 0x30000004ff147230 */ /* 0x000fe20000004100 */
[----:B------:R-:W-:Y:S01]  /*7fd0*/  LOP3.LUT R249, R249, 0x1, R0, 0xf8, !PT ;  /* 0x00000001f9f97812 */ /* 0x000fe200078ef800 */
[----:B------:R-:W-:Y:S02]  /*7fe0*/  HADD2.F32 R0, -RZ, R2.H0_H0 ;  /* 0x20000002ff007230 */ /* 0x000fe40000004100 */
[----:B------:R-:W-:Y:S01]  /*7ff0*/  FMUL R121, R121, UR37 ;  /* 0x0000002579797c20 */ /* 0x000fe20008400000 */
[----:B------:R-:W-:Y:S02]  /*8000*/  HADD2.F32 R144, -RZ, R6.H1_H1 ;  /* 0x30000006ff907230 */ /* 0x000fe40000004100 */
[----:B------:R-:W-:Y:S01]  /*8010*/  FMUL R124, R124, UR37 ;  /* 0x000000257c7c7c20 */ /* 0x000fe20008400000 */
[----:B------:R-:W-:Y:S02]  /*8020*/  HADD2.F32 R2, -RZ, R2.H1_H1 ;  /* 0x30000002ff027230 */ /* 0x000fe40000004100 */
[----:B------:R-:W-:Y:S01]  /*8030*/  FFMA R128, R0, UR45, R128 ;  /* 0x0000002d00807c23 */ /* 0x000fe20008000080 */
[----:B------:R-:W-:Y:S01]  /*8040*/  FMUL R125, R125, UR37 ;  /* 0x000000257d7d7c20 */ /* 0x000fe20008400000 */
[----:B------:R-:W-:Y:S01]  /*8050*/  F2FP.F16.E4M3.UNPACK_B R4, R137.H1 ;  /* 0x00000089ff04723e */ /* 0x000fe200030006ff */
[----:B----4-:R-:W-:Y:S01]  /*8060*/  FMUL R112, R112, UR37 ;  /* 0x0000002570707c20 */ /* 0x010fe20008400000 */
[----:B------:R-:W-:Y:S01]  /*8070*/  FFMA R129, R2, UR45, R129 ;  /* 0x0000002d02817c23 */ /* 0x000fe20008000081 */
[-C--:B------:R-:W-:Y:S01]  /*8080*/  F2FP.F16.E4M3.UNPACK_B R242, R241.reuse ;  /* 0x000000f1fff2723e */ /* 0x080fe200020006ff */
[----:B------:R-:W-:Y:S01]  /*8090*/  FMUL R113, R113, UR37 ;  /* 0x0000002571717c20 */ /* 0x000fe20008400000 */
[----:B------:R-:W-:Y:S01]  /*80a0*/  FMUL R116, R116, UR37 ;  /* 0x0000002574747c20 */ /* 0x000fe20008400000 */
[----:B------:R-:W-:Y:S01]  /*80b0*/  F2FP.F16.E4M3.UNPACK_B R241, R241.H1 ;  /* 0x000000f1fff1723e */ /* 0x000fe200030006ff */
[----:B------:R-:W-:Y:S01]  /*80c0*/  FMUL R117, R117, UR37 ;  /* 0x0000002575757c20 */ /* 0x000fe20008400000 */
        /* <DEDUP_REMOVED lines=34> */
[----:B------:R-:W-:Y:S02]  /*82f0*/  HADD2.F32 R239, -RZ, R242.H0_H0 ;  /* 0x200000f2ffef7230 */ /* 0x000fe40000004100 */
        /* <DEDUP_REMOVED lines=10> */
[--C-:B------:R-:W-:Y:S02]  /*83a0*/  HADD2.F32 R3, -RZ, R22.reuse.H0_H0 ;  /* 0x20000016ff037230 */ /* 0x100fe40000004100 */
[----:B------:R-:W-:Y:S01]  /*83b0*/  FMUL R130, R130, UR37 ;  /* 0x0000002582827c20 */ /* 0x000fe20008400000 */
[----:B------:R-:W-:Y:S02]  /*83c0*/  HADD2.F32 R12, -RZ, R22.H1_H1 ;  /* 0x30000016ff0c7230 */ /* 0x000fe40000004100 */
[----:B------:R-:W-:Y:S01]  /*83d0*/  FMUL R131, R131, UR37 ;  /* 0x0000002583837c20 */ /* 0x000fe20008400000 */
[--C-:B------:R-:W-:Y:S02]  /*83e0*/  HADD2.F32 R15, -RZ, R23.reuse.H0_H0 ;  /* 0x20000017ff0f7230 */ /* 0x100fe40000004100 */
[----:B------:R-:W-:Y:S01]  /*83f0*/  FFMA R130, R3, UR45, R130 ;  /* 0x0000002d03827c23 */ /* 0x000fe20008000082 */
[----:B------:R-:W-:Y:S02]  /*8400*/  HADD2.F32 R17, -RZ, R23.H1_H1 ;  /* 0x30000017ff117230 */ /* 0x000fe40000004100 */
[----:B------:R-:W-:Y:S01]  /*8410*/  FFMA R131, R12, UR45, R131 ;  /* 0x0000002d0c837c23 */ /* 0x000fe20008000083 */
[----:B------:R-:W-:Y:S01]  /*8420*/  FFMA R132, R13, UR45, R132 ;  /* 0x0000002d0d847c23 */ /* 0x000fe20008000084 */
[----:B------:R-:W-:Y:S01]  /*8430*/  FFMA R133, R14, UR45, R133 ;  /* 0x0000002d0e857c23 */ /* 0x000fe20008000085 */
[--C-:B------:R-:W-:Y:S02]  /*8440*/  HADD2.F32 R23, -RZ, R5.reuse.H0_H0 ;  /* 0x20000005ff177230 */ /* 0x100fe40000004100 */
[----:B------:R-:W-:Y:S01]  /*8450*/  FMUL R134, R134, UR37 ;  /* 0x0000002586867c20 */ /* 0x000fe20008400000 */
[----:B------:R-:W-:Y:S01]  /*8460*/  F2FP.SATFINITE.E4M3.F32.PACK_AB_MERGE_C R130, R131, R130, RZ ;  /* 0x000000828382723e */ /* 0x000fe200048070ff */
[--C-:B------:R-:W-:Y:S02]  /*8470*/  HADD2.F32 R21, -RZ, R136.reuse.H0_H0 ;  /* 0x20000088ff157230 */ /* 0x100fe40000004100 */
[----:B------:R-:W-:Y:S01]  /*8480*/  FMUL R135, R135, UR37 ;  /* 0x0000002587877c20 */ /* 0x000fe20008400000 */
[----:B------:R-:W-:Y:S01]  /*8490*/  FFMA R134, R15, UR45, R134 ;  /* 0x0000002d0f867c23 */ /* 0x000fe20008000086 */
[----:B------:R-:W-:Y:S01]  /*84a0*/  F2FP.SATFINITE.E4M3.F32.PACK_AB_MERGE_C R128, R129, R128, R130 ;  /* 0x000000808180723e */ /* 0x000fe20004807082 */
[----:B------:R-:W-:Y:S02]  /*84b0*/  HADD2.F32 R22, -RZ, R136.H1_H1 ;  /* 0x30000088ff167230 */ /* 0x000fe40000004100 */
[----:B------:R-:W-:Y:S01]  /*84c0*/  FFMA R135, R17, UR45, R135 ;  /* 0x0000002d11877c23 */ /* 0x000fe20008000087 */
[----:B------:R-:W-:Y:S01]  /*84d0*/  FFMA R120, R19, UR45, R120 ;  /* 0x0000002d13787c23 */ /* 0x000fe20008000078 */
[----:B------:R-:W-:Y:S01]  /*84e0*/  FFMA R121, R20, UR45, R121 ;  /* 0x0000002d14797c23 */ /* 0x000fe20008000079 */
[----:B------:R-:W-:Y:S01]  /*84f0*/  HADD2.F32 R136, -RZ, R5.H1_H1 ;  /* 0x30000005ff887230 */ /* 0x000fe20000004100 */
[-C--:B------:R-:W-:Y:S01]  /*8500*/  F2FP.F16.E4M3.UNPACK_B R5, R142.reuse ;  /* 0x0000008eff05723e */ /* 0x080fe200020006ff */
[--C-:B------:R-:W-:Y:S01]  /*8510*/  HADD2.F32 R137, -RZ, R4.reuse.H0_H0 ;  /* 0x20000004ff897230 */ /* 0x100fe20000004100 */
[----:B------:R-:W-:Y:S01]  /*8520*/  F2FP.F16.E4M3.UNPACK_B R142, R142.H1 ;  /* 0x0000008eff8e723e */ /* 0x000fe200030006ff */
[----:B------:R-:W-:Y:S01]  /*8530*/  HADD2.F32 R138, -RZ, R4.H1_H1 ;  /* 0x30000004ff8a7230 */ /* 0x000fe20000004100 */
[----:B------:R-:W-:Y:S01]  /*8540*/  F2FP.F16.E4M3.UNPACK_B R4, R143.H1 ;  /* 0x0000008fff04723e */ /* 0x000fe200030006ff */
[--C-:B------:R-:W-:Y:S01]  /*8550*/  HADD2.F32 R139, -RZ, R5.reuse.H0_H0 ;  /* 0x20000005ff8b7230 */ /* 0x100fe20000004100 */
[----:B------:R-:W-:Y:S01]  /*8560*/  F2FP.SATFINITE.E4M3.F32.PACK_AB_MERGE_C R134, R135, R134, RZ ;  /* 0x000000868786723e */ /* 0x000fe200048070ff */
[----:B------:R-:W-:Y:S01]  /*8570*/  HADD2.F32 R140, -RZ, R5.H1_H1 ;  /* 0x30000005ff8c7230 */ /* 0x000fe20000004100 */
[-C--:B------:R-:W-:Y:S01]  /*8580*/  F2FP.F16.E4M3.UNPACK_B R5, R150.reuse ;  /* 0x00000096ff05723e */ /* 0x080fe200020006ff */
[----:B------:R-:W-:Y:S01]  /*8590*/  HADD2.F32 R143, -RZ, R6.H0_H0 ;  /* 0x20000006ff8f7230 */ /* 0x000fe20000004100 */
[-C--:B------:R-:W-:Y:S01]  /*85a0*/  F2FP.F16.E4M3.UNPACK_B R6, R151.reuse ;  /* 0x00000097ff06723e */ /* 0x080fe200020006ff */
[----:B------:R-:W-:Y:S01]  /*85b0*/  HADD2.F32 R145, -RZ, R4.H0_H0 ;  /* 0x20000004ff917230 */ /* 0x000fe20000004100 */
[----:B------:R-:W-:Y:S01]  /*85c0*/  F2FP.F16.E4M3.UNPACK_B R150, R150.H1 ;  /* 0x00000096ff96723e */ /* 0x000fe200030006ff */
[--C-:B------:R-:W-:Y:S01]  /*85d0*/  HADD2.F32 R147, -RZ, R5.reuse.H0_H0 ;  /* 0x20000005ff937230 */ /* 0x100fe20000004100 */
[----:B------:R-:W-:Y:S01]  /*85e0*/  F2FP.SATFINITE.E4M3.F32.PACK_AB_MERGE_C R129, R133, R132, R134 ;  /* 0x000000848581723e */ /* 0x000fe20004807086 */
[----:B------:R-:W-:Y:S01]  /*85f0*/  HADD2.F32 R148, -RZ, R5.H1_H1 ;  /* 0x30000005ff947230 */ /* 0x000fe20000004100 */
[-C--:B------:R-:W-:Y:S01]  /*8600*/  F2FP.F16.E4M3.UNPACK_B R5, R158.reuse ;  /* 0x0000009eff05723e */ /* 0x080fe200020006ff */
[----:B------:R-:W-:Y:S01]  /*8610*/  HADD2.F32 R152, -RZ, R6.H1_H1 ;  /* 0x30000006ff987230 */ /* 0x000fe20000004100 */
[----:B------:R-:W-:Y:S01]  /*8620*/  F2FP.F16.E4M3.UNPACK_B R158, R158.H1 ;  /* 0x0000009eff9e723e */ /* 0x000fe200030006ff */
[----:B------:R-:W-:Y:S01]  /*8630*/  HADD2.F32 R146, -RZ, R4.H1_H1 ;  /* 0x30000004ff927230 */ /* 0x000fe20000004100 */
[----:B------:R-:W-:Y:S01]  /*8640*/  F2FP.F16.E4M3.UNPACK_B R4, R151.H1 ;  /* 0x00000097ff04723e */ /* 0x000fe200030006ff */
[----:B------:R-:W-:Y:S01]  /*8650*/  HADD2.F32 R151, -RZ, R6.H0_H0 ;  /* 0x20000006ff977230 */ /* 0x000fe20000004100 */
[-C--:B------:R-:W-:Y:S01]  /*8660*/  F2FP.F16.E4M3.UNPACK_B R6, R159.reuse ;  /* 0x0000009fff06723e */ /* 0x080fe200020006ff */
[--C-:B------:R-:W-:Y:S02]  /*8670*/  HADD2.F32 R155, -RZ, R5.reuse.H0_H0 ;  /* 0x20000005ff9b7230 */ /* 0x100fe40000004100 */
[----:B------:R-:W-:Y:S01]  /*8680*/  FMUL R122, R122, UR37 ;  /* 0x000000257a7a7c20 */ /* 0x000fe20008400000 */
[----:B------:R-:W-:Y:S01]  /*8690*/  HADD2.F32 R156, -RZ, R5.H1_H1 ;  /* 0x30000005ff9c7230 */ /* 0x000fe20000004100 */
[-C--:B------:R-:W-:Y:S01]  /*86a0*/  F2FP.F16.E4M3.UNPACK_B R5, R166.reuse ;  /* 0x000000a6ff05723e */ /* 0x080fe200020006ff */
[----:B------:R-:W-:Y:S01]  /*86b0*/  HADD2.F32 R160, -RZ, R6.H1_H1 ;  /* 0x30000006ffa07230 */ /* 0x000fe20000004100 */
[----:B------:R-:W-:Y:S01]  /*86c0*/  F2FP.F16.E4M3.UNPACK_B R166, R166.H1 ;  /* 0x000000a6ffa6723e */ /* 0x000fe200030006ff */
[----:B------:R-:W-:Y:S01]  /*86d0*/  FFMA R122, R21, UR45, R122 ;  /* 0x0000002d157a7c23 */ /* 0x000fe2000800007a */
[--C-:B------:R-:W-:Y:S02]  /*86e0*/  HADD2.F32 R153, -RZ, R4.reuse.H0_H0 ;  /* 0x20000004ff997230 */ /* 0x100fe40000004100 */
[----:B------:R-:W-:Y:S01]  /*86f0*/  FMUL R123, R123, UR37 ;  /* 0x000000257b7b7c20 */ /* 0x000fe20008400000 */
[--C-:B------:R-:W-:Y:S02]  /*8700*/  HADD2.F32 R163, -RZ, R5.reuse.H0_H0 ;  /* 0x20000005ffa37230 */ /* 0x100fe40000004100 */
[----:B------:R-:W-:Y:S01]  /*8710*/  FMUL R126, R126, UR37 ;  /* 0x000000257e7e7c20 */ /* 0x000fe20008400000 */
[----:B------:R-:W-:Y:S01]  /*8720*/  HADD2.F32 R164, -RZ, R5.H1_H1 ;  /* 0x30000005ffa47230 */ /* 0x000fe20000004100 */
[-C--:B------:R-:W-:Y:S01]  /*8730*/  F2FP.F16.E4M3.UNPACK_B R5, R174.reuse ;  /* 0x000000aeff05723e */ /* 0x080fe200020006ff */
[----:B------:R-:W-:Y:S01]  /*8740*/  FFMA R123, R22, UR45, R123 ;  /* 0x0000002d167b7c23 */ /* 0x000fe2000800007b */
[----:B------:R-:W-:Y:S01]  /*8750*/  F2FP.F16.E4M3.UNPACK_B R174, R174.H1 ;  /* 0x000000aeffae723e */ /* 0x000fe200030006ff */
[----:B------:R-:W-:Y:S01]  /*8760*/  FFMA R124, R23, UR45, R124 ;  /* 0x0000002d177c7c23 */ /* 0x000fe2000800007c */
[----:B------:R-:W-:Y:S01]  /*8770*/  FFMA R125, R136, UR45, R125 ;  /* 0x0000002d887d7c23 */ /* 0x000fe2000800007d */
[--C-:B------:R-:W-:Y:S01]  /*8780*/  HADD2.F32 R171, -RZ, R5.reuse.H0_H0 ;  /* 0x20000005ffab7230 */ /* 0x100fe20000004100 */
[----:B------:R-:W-:Y:S01]  /*8790*/  F2FP.SATFINITE.E4M3.F32.PACK_AB_MERGE_C R122, R123, R122, RZ ;  /* 0x0000007a7b7a723e */ /* 0x000fe200048070ff */
[----:B------:R-:W-:Y:S01]  /*87a0*/  HADD2.F32 R172, -RZ, R5.H1_H1 ;  /* 0x30000005ffac7230 */ /* 0x000fe20000004100 */
[-C--:B------:R-:W-:Y:S01]  /*87b0*/  F2FP.F16.E4M3.UNPACK_B R5, R182.reuse ;  /* 0x000000b6ff05723e */ /* 0x080fe200020006ff */
[----:B------:R-:W-:Y:S01]  /*87c0*/  FFMA R126, R137, UR45, R126 ;  /* 0x0000002d897e7c23 */ /* 0x000fe2000800007e */
[----:B------:R-:W-:Y:S01]  /*87d0*/  F2FP.F16.E4M3.UNPACK_B R182, R182.H1 ;  /* 0x000000b6ffb6723e */ /* 0x000fe200030006ff */
[----:B------:R-:W-:Y:S01]  /*87e0*/  HADD2.F32 R154, -RZ, R4.H1_H1 ;  /* 0x30000004ff9a7230 */ /* 0x000fe20000004100 */
[----:B------:R-:W-:Y:S01]  /*87f0*/  F2FP.F16.E4M3.UNPACK_B R4, R159.H1 ;  /* 0x0000009fff04723e */ /* 0x000fe200030006ff */
[----:B------:R-:W-:Y:S01]  /*8800*/  HADD2.F32 R159, -RZ, R6.H0_H0 ;  /* 0x20000006ff9f7230 */ /* 0x000fe20000004100 */
[-C--:B------:R-:W-:Y:S01]  /*8810*/  F2FP.F16.E4M3.UNPACK_B R6, R167.reuse ;  /* 0x000000a7ff06723e */ /* 0x080fe200020006ff */
[--C-:B------:R-:W-:Y:S01]  /*8820*/  HADD2.F32 R179, -RZ, R5.reuse.H0_H0 ;  /* 0x20000005ffb37230 */ /* 0x100fe20000004100 */
[----:B------:R-:W-:Y:S01]  /*8830*/  F2FP.SATFINITE.E4M3.F32.PACK_AB_MERGE_C R120, R121, R120, R122 ;  /* 0x000000787978723e */ /* 0x000fe2000480707a */
[----:B------:R-:W-:Y:S01]  /*8840*/  HADD2.F32 R180, -RZ, R5.H1_H1 ;  /* 0x30000005ffb47230 */ /* 0x000fe20000004100 */
[-C--:B------:R-:W-:Y:S01]  /*8850*/  F2FP.F16.E4M3.UNPACK_B R5, R190.reuse ;  /* 0x000000beff05723e */ /* 0x080fe200020006ff */
[----:B------:R-:W-:Y:S01]  /*8860*/  HADD2.F32 R168, -RZ, R6.H1_H1 ;  /* 0x30000006ffa87230 */ /* 0x000fe20000004100 */
[----:B------:R-:W-:Y:S01]  /*8870*/  F2FP.F16.E4M3.UNPACK_B R190, R190.H1 ;  /* 0x000000beffbe723e */ /* 0x000fe200030006ff */
[----:B------:R-:W-:Y:S01]  /*8880*/  FMUL R127, R127, UR37 ;  /* 0x000000257f7f7c20 */ /* 0x000fe20008400000 */
[----:B------:R-:W-:Y:S02]  /*8890*/  HADD2.F32 R161, -RZ, R4.H0_H0 ;  /* 0x20000004ffa17230 */ /* 0x000fe40000004100 */
[----:B------:R-:W-:Y:S01]  /*88a0*/  FMUL R114, R114, UR37 ;  /* 0x0000002572727c20 */ /* 0x000fe20008400000 */
[--C-:B------:R-:W-:Y:S02]  /*88b0*/  HADD2.F32 R187, -RZ, R5.reuse.H0_H0 ;  /* 0x20000005ffbb7230 */ /* 0x100fe40000004100 */
        /* <DEDUP_REMOVED lines=8> */
[----:B------:R-:W-:Y:S01]  /*8940*/  F2FP.SATFINITE.E4M3.F32.PACK_AB_MERGE_C R121, R127, R126, RZ ;  /* 0x0000007e7f79723e */ /* 0x000fe200048070ff */
[----:B------:R-:W-:Y:S01]  /*8950*/  FMUL R115, R115, UR37 ;  /* 0x0000002573737c20 */ /* 0x000fe20008400000 */
[----:B------:R-:W-:Y:S01]  /*8960*/  FFMA R114, R141, UR45, R114 ;  /* 0x0000002d8d727c23 */ /* 0x000fe20008000072 */
[----:B------:R-:W-:Y:S01]  /*8970*/  FMUL R118, R118, UR37 ;  /* 0x0000002576767c20 */ /* 0x000fe20008400000 */
[----:B------:R-:W-:Y:S01]  /*8980*/  F2FP.SATFINITE.E4M3.F32.PACK_AB_MERGE_C R121, R125, R124, R121 ;  /* 0x0000007c7d79723e */ /* 0x000fe20004807079 */
[----:B------:R-:W-:Y:S01]  /*8990*/  FFMA R115, R142, UR45, R115 ;  /* 0x0000002d8e737c23 */ /* 0x000fe20008000073 */
[----:B------:R-:W-:Y:S01]  /*89a0*/  FMUL R119, R119, UR37 ;  /* 0x0000002577777c20 */ /* 0x000fe20008400000 */
[----:B------:R-:W-:Y:S01]  /*89b0*/  FFMA R116, R143, UR45, R116 ;  /* 0x0000002d8f747c23 */ /* 0x000fe20008000074 */
[----:B------:R-:W-:Y:S01]  /*89c0*/  FFMA R117, R144, UR45, R117 ;  /* 0x0000002d90757c23 */ /* 0x000fe20008000075 */
[--C-:B------:R-:W-:Y:S01]  /*89d0*/  HADD2.F32 R195, -RZ, R5.reuse.H0_H0 ;  /* 0x20000005ffc37230 */ /* 0x100fe20000004100 */
[----:B------:R-:W-:Y:S01]  /*89e0*/  F2FP.SATFINITE.E4M3.F32.PACK_AB_MERGE_C R114, R115, R114, RZ ;  /* 0x000000727372723e */ /* 0x000fe200048070ff */
[--C-:B------:R-:W-:Y:S02]  /*89f0*/  HADD2.F32 R149, -RZ, R150.reuse.H0_H0 ;  /* 0x20000096ff957230 */ /* 0x100fe40000004100 */
[----:B------:R-:W-:Y:S01]  /*8a00*/  FFMA R118, R145, UR45, R118 ;  /* 0x0000002d91767c23 */ /* 0x000fe20008000076 */
[----:B------:R-:W-:Y:S01]  /*8a10*/  FMUL R106, R106, UR37 ;  /* 0x000000256a6a7c20 */ /* 0x000fe20008400000 */
[----:B------:R-:W-:Y:S01]  /*8a20*/  F2FP.SATFINITE.E4M3.F32.PACK_AB_MERGE_C R112, R113, R112, R114 ;  /* 0x000000707170723e */ /* 0x000fe20004807072 */
[----:B------:R-:W-:Y:S02]  /*8a30*/  HADD2.F32 R150, -RZ, R150.H1_H1 ;  /* 0x30000096ff967230 */ /* 0x000fe40000004100 */
[----:B------:R-:W-:Y:S01]  /*8a40*/  FFMA R119, R146, UR45, R119 ;  /* 0x0000002d92777c23 */ /* 0x000fe20008000077 */
[----:B------:R-:W-:Y:S01]  /*8a50*/  FMUL R107, R107, UR37 ;  /* 0x000000256b6b7c20 */ /* 0x000fe20008400000 */
[----:B------:R-:W-:Y:S01]  /*8a60*/  FFMA R104, R147, UR45, R104 ;  /* 0x0000002d93687c23 */ /* 0x000fe20008000068 */
[----:B------:R-:W-:Y:S01]  /*8a70*/  FFMA R105, R148, UR45, R105 ;  /* 0x0000002d94697c23 */ /* 0x000fe20008000069 */
[----:B------:R-:W-:Y:S01]  /*8a80*/  HADD2.F32 R196, -RZ, R5.H1_H1 ;  /* 0x30000005ffc47230 */ /* 0x000fe20000004100 */
[-C--:B------:R-:W-:Y:S01]  /*8a90*/  F2FP.F16.E4M3.UNPACK_B R5, R206.reuse ;  /* 0x000000ceff05723e */ /* 0x080fe200020006ff */
[----:B------:R-:W-:Y:S01]  /*8aa0*/  FFMA R106, R149, UR45, R106 ;  /* 0x0000002d956a7c23 */ /* 0x000fe2000800006a */
[----:B------:R-:W-:Y:S01]  /*8ab0*/  F2FP.F16.E4M3.UNPACK_B R206, R206.H1 ;  /* 0x000000ceffce723e */ /* 0x000fe200030006ff */
[----:B------:R-:W-:Y:S01]  /*8ac0*/  FMUL R110, R110, UR37 ;  /* 0x000000256e6e7c20 */ /* 0x000fe20008400000 */
[----:B------:R-:W-:Y:S01]  /*8ad0*/  F2FP.SATFINITE.E4M3.F32.PACK_AB_MERGE_C R118, R119, R118, RZ ;  /* 0x000000767776723e */ /* 0x000fe200048070ff */
[----:B------:R-:W-:Y:S01]  /*8ae0*/  FFMA R107, R150, UR45, R107 ;  /* 0x0000002d966b7c23 */ /* 0x000fe2000800006b */
[----:B------:R-:W-:Y:S01]  /*8af0*/  FMUL R111, R111, UR37 ;  /* 0x000000256f6f7c20 */ /* 0x000fe20008400000 */
[----:B------:R-:W-:Y:S01]  /*8b00*/  FFMA R108, R151, UR45, R108 ;  /* 0x0000002d976c7c23 */ /* 0x000fe2000800006c */
[----:B------:R-:W-:Y:S01]  /*8b10*/  F2FP.SATFINITE.E4M3.F32.PACK_AB_MERGE_C R113, R117, R116, R118 ;  /* 0x000000747571723e */ /* 0x000fe20004807076 */
[----:B------:R-:W-:Y:S01]  /*8b20*/  HADD2.F32 R162, -RZ, R4.H1_H1 ;  /* 0x30000004ffa27230 */ /* 0x000fe20000004100 */
[----:B------:R-:W-:Y:S01]  /*8b30*/  F2FP.F16.E4M3.UNPACK_B R4, R167.H1 ;  /* 0x000000a7ff04723e */ /* 0x000fe200030006ff */
[----:B------:R-:W-:Y:S01]  /*8b40*/  FFMA R109, R152, UR45, R109 ;  /* 0x0000002d986d7c23 */ /* 0x000fe2000800006d */
        /* <DEDUP_REMOVED lines=10> */
[----:B------:R-:W-:Y:S01]  /*8bf0*/  HADD2.F32 R167, -RZ, R6.H0_H0 ;  /* 0x20000006ffa77230 */ /* 0x000fe20000004100 */
[-C--:B------:R-:W-:Y:S01]  /*8c00*/  F2FP.F16.E4M3.UNPACK_B R6, R175.reuse ;  /* 0x000000afff06723e */ /* 0x080fe200020006ff */
[----:B------:R-:W-:Y:S01]  /*8c10*/  FFMA R98, R157, UR45, R98 ;  /* 0x0000002d9d627c23 */ /* 0x000fe20008000062 */
[----:B------:R-:W-:Y:S01]  /*8c20*/  F2FP.SATFINITE.E4M3.F32.PACK_AB_MERGE_C R110, R111, R110, RZ ;  /* 0x0000006e6f6e723e */ /* 0x000fe200048070ff */
[--C-:B------:R-:W-:Y:S02]  /*8c30*/  HADD2.F32 R169, -RZ, R4.reuse.H0_H0 ;  /* 0x20000004ffa97230 */ /* 0x100fe40000004100 */
[----:B------:R-:W-:Y:S01]  /*8c40*/  FMUL R102, R102, UR37 ;  /* 0x0000002566667c20 */ /* 0x000fe20008400000 */
[----:B------:R-:W-:Y:S01]  /*8c50*/  HADD2.F32 R170, -RZ, R4.H1_H1 ;  /* 0x30000004ffaa7230 */ /* 0x000fe20000004100 */
[----:B------:R-:W-:Y:S01]  /*8c60*/  F2FP.F16.E4M3.UNPACK_B R4, R175.H1 ;  /* 0x000000afff04723e */ /* 0x000fe200030006ff */
[----:B------:R-:W-:Y:S01]  /*8c70*/  FFMA R99, R158, UR45, R99 ;  /* 0x0000002d9e637c23 */ /* 0x000fe20008000063 */
[----:B------:R-:W-:Y:S01]  /*8c80*/  F2FP.SATFINITE.E4M3.F32.PACK_AB_MERGE_C R105, R109, R108, R110 ;  /* 0x0000006c6d69723e */ /* 0x000fe2000480706e */
[----:B------:R-:W-:Y:S01]  /*8c90*/  FMUL R103, R103, UR37 ;  /* 0x0000002567677c20 */ /* 0x000fe20008400000 */
[----:B------:R-:W-:Y:S01]  /*8ca0*/  FFMA R100, R159, UR45, R100 ;  /* 0x0000002d9f647c23 */ /* 0x000fe20008000064 */
        /* <DEDUP_REMOVED lines=10> */
[--C-:B------:R-:W-:Y:S02]  /*8d50*/  HADD2.F32 R175, -RZ, R6.reuse.H0_H0 ;  /* 0x20000006ffaf7230 */ /* 0x100fe40000004100 */
[----:B------:R-:W-:Y:S01]  /*8d60*/  FFMA R89, R164, UR45, R89 ;  /* 0x0000002da4597c23 */ /* 0x000fe20008000059 */
[----:B------:R-:W-:Y:S01]  /*8d70*/  F2FP.SATFINITE.E4M3.F32.PACK_AB_MERGE_C R102, R103, R102, RZ ;  /* 0x000000666766723e */ /* 0x000fe200048070ff */
[----:B------:R-:W-:Y:S01]  /*8d80*/  HADD2.F32 R176, -RZ, R6.H1_H1 ;  /* 0x30000006ffb07230 */ /* 0x000fe20000004100 */
[-C--:B------:R-:W-:Y:S01]  /*8d90*/  F2FP.F16.E4M3.UNPACK_B R6, R183.reuse ;  /* 0x000000b7ff06723e */ /* 0x080fe200020006ff */
[--C-:B------:R-:W-:Y:S01]  /*8da0*/  HADD2.F32 R177, -RZ, R4.reuse.H0_H0 ;  /* 0x20000004ffb17230 */ /* 0x100fe20000004100 */
[----:B------:R-:W-:Y:S01]  /*8db0*/  F2FP.SATFINITE.E4M3.F32.PACK_AB_MERGE_C R97, R101, R100, R102 ;  /* 0x000000646561723e */ /* 0x000fe20004807066 */
[----:B------:R-:W-:Y:S01]  /*8dc0*/  HADD2.F32 R178, -RZ, R4.H1_H1 ;  /* 0x30000004ffb27230 */ /* 0x000fe20000004100 */
[----:B------:R-:W-:Y:S01]  /*8dd0*/  F2FP.F16.E4M3.UNPACK_B R4, R183.H1 ;  /* 0x000000b7ff04723e */ /* 0x000fe200030006ff */
[----:B------:R-:W-:Y:S01]  /*8de0*/  FFMA R90, R165, UR45, R90 ;  /* 0x0000002da55a7c23 */ /* 0x000fe2000800005a */
[----:B------:R-:W-:Y:S01]  /*8df0*/  FMUL R94, R94, UR37 ;  /* 0x000000255e5e7c20 */ /* 0x000fe20008400000 */
[----:B------:R-:W-:Y:S01]  /*8e00*/  FFMA R91, R166, UR45, R91 ;  /* 0x0000002da65b7c23 */ /* 0x000fe2000800005b */
[----:B------:R-:W-:Y:S01]  /*8e10*/  FMUL R95, R95, UR37 ;  /* 0x000000255f5f7c20 */ /* 0x000fe20008400000 */
[----:B------:R-:W-:Y:S01]  /*8e20*/  FFMA R92, R167, UR45, R92 ;  /* 0x0000002da75c7c23 */ /* 0x000fe2000800005c */
[----:B------:R-:W-:Y:S01]  /*8e30*/  FFMA R93, R168, UR45, R93 ;  /* 0x0000002da85d7c23 */ /* 0x000fe2000800005d */
[----:B------:R-:W-:Y:S01]  /*8e40*/  HADD2.F32 R173, -RZ, R174.H0_H0 ;  /* 0x200000aeffad7230 */ /* 0x000fe20000004100 */
[----:B------:R-:W-:Y:S01]  /*8e50*/  F2FP.SATFINITE.E4M3.F32.PACK_AB_MERGE_C R90, R91, R90, RZ ;  /* 0x0000005a5b5a723e */ /* 0x000fe200048070ff */
[--C-:B------:R-:W-:Y:S02]  /*8e60*/  HADD2.F32 R183, -RZ, R6.reuse.H0_H0 ;  /* 0x20000006ffb77230 */ /* 0x100fe40000004100 */
[----:B------:R-:W-:Y:S01]  /*8e70*/  FFMA R94, R169, UR45, R94 ;  /* 0x0000002da95e7c23 */ /* 0x000fe2000800005e */
[----:B------:R-:W-:Y:S01]  /*8e80*/  HADD2.F32 R184, -RZ, R6.H1_H1 ;  /* 0x30000006ffb87230 */ /* 0x000fe20000004100 */
[-C--:B------:R-:W-:Y:S01]  /*8e90*/  F2FP.F16.E4M3.UNPACK_B R6, R191.reuse ;  /* 0x000000bfff06723e */ /* 0x080fe200020006ff */
[--C-:B------:R-:W-:Y:S01]  /*8ea0*/  HADD2.F32 R185, -RZ, R4.reuse.H0_H0 ;  /* 0x20000004ffb97230 */ /* 0x100fe20000004100 */
[----:B------:R-:W-:Y:S01]  /*8eb0*/  F2FP.SATFINITE.E4M3.F32.PACK_AB_MERGE_C R88, R89, R88, R90 ;  /* 0x000000585958723e */ /* 0x000fe2000480705a */
[----:B------:R-:W-:Y:S01]  /*8ec0*/  HADD2.F32 R186, -RZ, R4.H1_H1 ;  /* 0x30000004ffba7230 */ /* 0x000fe20000004100 */
[----:B------:R-:W-:Y:S01]  /*8ed0*/  F2FP.F16.E4M3.UNPACK_B R4, R191.H1 ;  /* 0x000000bfff04723e */ /* 0x000fe200030006ff */
[----:B------:R-:W-:Y:S01]  /*8ee0*/  FMUL R82, R82, UR37 ;  /* 0x0000002552527c20 */ /* 0x000fe20008400000 */
[----:B------:R-:W-:Y:S02]  /*8ef0*/  HADD2.F32 R174, -RZ, R174.H1_H1 ;  /* 0x300000aeffae7230 */ /* 0x000fe40000004100 */
[----:B------:R-:W-:Y:S01]  /*8f00*/  FFMA R95, R170, UR45, R95 ;  /* 0x0000002daa5f7c23 */ /* 0x000fe2000800005f */
[----:B------:R-:W-:Y:S01]  /*8f10*/  FMUL R83, R83, UR37 ;  /* 0x0000002553537c20 */ /* 0x000fe20008400000 */
[----:B------:R-:W-:Y:S01]  /*8f20*/  FFMA R80, R171, UR45, R80 ;  /* 0x0000002dab507c23 */ /* 0x000fe20008000050 */
[----:B------:R-:W-:Y:S01]  /*8f30*/  FFMA R81, R172, UR45, R81 ;  /* 0x0000002dac517c23 */ /* 0x000fe20008000051 */
[----:B------:R-:W-:Y:S01]  /*8f40*/  FFMA R82, R173, UR45, R82 ;  /* 0x0000002dad527c23 */ /* 0x000fe20008000052 */
[----:B------:R-:W-:Y:S01]  /*8f50*/  F2FP.SATFINITE.E4M3.F32.PACK_AB_MERGE_C R94, R95, R94, RZ ;  /* 0x0000005e5f5e723e */ /* 0x000fe200048070ff */
[----:B------:R-:W-:Y:S01]  /*8f60*/  FMUL R86, R86, UR37 ;  /* 0x0000002556567c20 */ /* 0x000fe20008400000 */
[----:B------:R-:W-:Y:S01]  /*8f70*/  FFMA R83, R174, UR45, R83 ;  /* 0x0000002dae537c23 */ /* 0x000fe20008000053 */
[----:B------:R-:W-:Y:S01]  /*8f80*/  FMUL R87, R87, UR37 ;  /* 0x0000002557577c20 */ /* 0x000fe20008400000 */
[----:B------:R-:W-:Y:S01]  /*8f90*/  F2FP.SATFINITE.E4M3.F32.PACK_AB_MERGE_C R89, R93, R92, R94 ;  /* 0x0000005c5d59723e */ /* 0x000fe2000480705e */
[----:B------:R-:W-:Y:S01]  /*8fa0*/  FFMA R84, R175, UR45, R84 ;  /* 0x0000002daf547c23 */ /* 0x000fe20008000054 */
[--C-:B------:R-:W-:Y:S01]  /*8fb0*/  HADD2.F32 R191, -RZ, R6.reuse.H0_H0 ;  /* 0x20000006ffbf7230 */ /* 0x100fe20000004100 */
        /* <DEDUP_REMOVED lines=8> */
[--C-:B------:R-:W-:Y:S02]  /*9040*/  HADD2.F32 R181, -RZ, R182.reuse.H0_H0 ;  /* 0x200000b6ffb57230 */ /* 0x100fe40000004100 */
[----:B------:R-:W-:Y:S01]  /*9050*/  FFMA R86, R177, UR45, R86 ;  /* 0x0000002db1567c23 */ /* 0x000fe20008000056 */
[----:B------:R-:W-:Y:S01]  /*9060*/  FMUL R74, R74, UR37 ;  /* 0x000000254a4a7c20 */ /* 0x000fe20008400000 */
[----:B------:R-:W-:Y:S02]  /*9070*/  HADD2.F32 R182, -RZ, R182.H1_H1 ;  /* 0x300000b6ffb67230 */ /* 0x000fe40000004100 */
[----:B------:R-:W-:Y:S01]  /*9080*/  FFMA R87, R178, UR45, R87 ;  /* 0x0000002db2577c23 */ /* 0x000fe20008000057 */
[----:B------:R-:W-:Y:S01]  /*9090*/  FMUL R75, R75, UR37 ;  /* 0x000000254b4b7c20 */ /* 0x000fe20008400000 */
[----:B------:R-:W-:Y:S01]  /*90a0*/  FFMA R72, R179, UR45, R72 ;  /* 0x0000002db3487c23 */ /* 0x000fe20008000048 */
[----:B------:R-:W-:Y:S01]  /*90b0*/  FFMA R73, R180, UR45, R73 ;  /* 0x0000002db4497c23 */ /* 0x000fe20008000049 */
[--C-:B------:R-:W-:Y:S01]  /*90c0*/  HADD2.F32 R199, -RZ, R6.reuse.H0_H0 ;  /* 0x20000006ffc77230 */ /* 0x100fe20000004100 */
[----:B------:R-:W-:Y:S01]  /*90d0*/  F2FP.SATFINITE.E4M3.F32.PACK_AB_MERGE_C R86, R87, R86, RZ ;  /* 0x000000565756723e */ /* 0x000fe200048070ff */
[----:B------:R-:W-:Y:S02]  /*90e0*/  HADD2.F32 R200, -RZ, R6.H1_H1 ;  /* 0x30000006ffc87230 */ /* 0x000fe40000004100 */
[----:B------:R-:W-:Y:S01]  /*90f0*/  FFMA R74, R181, UR45, R74 ;  /* 0x0000002db54a7c23 */ /* 0x000fe2000800004a */
[--C-:B------:R-:W-:Y:S02]  /*9100*/  HADD2.F32 R203, -RZ, R5.reuse.H0_H0 ;  /* 0x20000005ffcb7230 */ /* 0x100fe40000004100 */
[----:B------:R-:W-:Y:S01]  /*9110*/  FMUL R78, R78, UR37 ;  /* 0x000000254e4e7c20 */ /* 0x000fe20008400000 */
[----:B------:R-:W-:Y:S02]  /*9120*/  HADD2.F32 R204, -RZ, R5.H1_H1 ;  /* 0x30000005ffcc7230 */ /* 0x000fe40000004100 */
[----:B------:R-:W-:Y:S01]  /*9130*/  FFMA R75, R182, UR45, R75 ;  /* 0x0000002db64b7c23 */ /* 0x000fe2000800004b */
[--C-:B------:R-:W-:Y:S01]  /*9140*/  HADD2.F32 R201, -RZ, R4.reuse.H0_H0 ;  /* 0x20000004ffc97230 */ /* 0x100fe20000004100 */
[-C--:B------:R-:W-:Y:S01]  /*9150*/  F2FP.F16.E4M3.UNPACK_B R6, R207.reuse ;  /* 0x000000cfff06723e */ /* 0x080fe200020006ff */
[----:B------:R-:W-:Y:S01]  /*9160*/  HADD2.F32 R202, -RZ, R4.H1_H1 ;  /* 0x30000004ffca7230 */ /* 0x000fe20000004100 */
[----:B------:R-:W-:Y:S01]  /*9170*/  F2FP.F16.E4M3.UNPACK_B R4, R207.H1 ;  /* 0x000000cfff04723e */ /* 0x000fe200030006ff */
[----:B------:R-:W-:Y:S01]  /*9180*/  FMUL R79, R79, UR37 ;  /* 0x000000254f4f7c20 */ /* 0x000fe20008400000 */
[----:B------:R-:W-:Y:S01]  /*9190*/  F2FP.F16.E4M3.UNPACK_B R5, R214 ;  /* 0x000000d6ff05723e */ /* 0x000fe200020006ff */
[----:B------:R-:W-:Y:S01]  /*91a0*/  FFMA R76, R183, UR45, R76 ;  /* 0x0000002db74c7c23 */ /* 0x000fe2000800004c */
        /* <DEDUP_REMOVED lines=8> */
[--C-:B------:R-:W-:Y:S02]  /*9230*/  HADD2.F32 R207, -RZ, R6.reuse.H0_H0 ;  /* 0x20000006ffcf7230 */ /* 0x100fe40000004100 */
[----:B------:R-:W-:Y:S01]  /*9240*/  FFMA R65, R188, UR45, R65 ;  /* 0x0000002dbc417c23 */ /* 0x000fe20008000041 */
[----:B------:R-:W-:Y:S01]  /*9250*/  HADD2.F32 R208, -RZ, R6.H1_H1 ;  /* 0x30000006ffd07230 */ /* 0x000fe20000004100 */
[-C--:B------:R-:W-:Y:S01]  /*9260*/  F2FP.F16.E4M3.UNPACK_B R6, R215.reuse ;  /* 0x000000d7ff06723e */ /* 0x080fe200020006ff */
[--C-:B------:R-:W-:Y:S02]  /*9270*/  HADD2.F32 R211, -RZ, R5.reuse.H0_H0 ;  /* 0x20000005ffd37230 */ /* 0x100fe40000004100 */
[----:B------:R-:W-:Y:S01]  /*9280*/  FFMA R66, R189, UR45, R66 ;  /* 0x0000002dbd427c23 */ /* 0x000fe20008000042 */
[----:B------:R-:W-:Y:S01]  /*9290*/  HADD2.F32 R212, -RZ, R5.H1_H1 ;  /* 0x30000005ffd47230 */ /* 0x000fe20000004100 */
[----:B------:R-:W-:Y:S01]  /*92a0*/  F2FP.F16.E4M3.UNPACK_B R5, R222 ;  /* 0x000000deff05723e */ /* 0x000fe200020006ff */
[--C-:B------:R-:W-:Y:S02]  /*92b0*/  HADD2.F32 R209, -RZ, R4.reuse.H0_H0 ;  /* 0x20000004ffd17230 */ /* 0x100fe40000004100 */
[----:B------:R-:W-:Y:S01]  /*92c0*/  FMUL R70, R70, UR37 ;  /* 0x0000002546467c20 */ /* 0x000fe20008400000 */
[----:B------:R-:W-:Y:S01]  /*92d0*/  HADD2.F32 R210, -RZ, R4.H1_H1 ;  /* 0x30000004ffd27230 */ /* 0x000fe20000004100 */
[----:B------:R-:W-:Y:S01]  /*92e0*/  F2FP.F16.E4M3.UNPACK_B R4, R215.H1 ;  /* 0x000000d7ff04723e */ /* 0x000fe200030006ff */
[----:B------:R-:W-:Y:S01]  /*92f0*/  FFMA R67, R190, UR45, R67 ;  /* 0x0000002dbe437c23 */ /* 0x000fe20008000043 */
[----:B------:R-:W-:Y:S01]  /*9300*/  FMUL R71, R71, UR37 ;  /* 0x0000002547477c20 */ /* 0x000fe20008400000 */
[----:B------:R-:W-:Y:S01]  /*9310*/  FFMA R68, R191, UR45, R68 ;  /* 0x0000002dbf447c23 */ /* 0x000fe20008000044 */
[----:B------:R-:W-:Y:S01]  /*9320*/  FFMA R69, R192, UR45, R69 ;  /* 0x0000002dc0457c23 */ /* 0x000fe20008000045 */
[----:B------:R-:W-:Y:S02]  /*9330*/  HADD2.F32 R197, -RZ, R198.H0_H0 ;  /* 0x200000c6ffc57230 */ /* 0x000fe40000004100 */
[----:B------:R-:W-:Y:S01]  /*9340*/  FFMA R70, R193, UR45, R70 ;  /* 0x0000002dc1467c23 */ /* 0x000fe20008000046 */
[--C-:B------:R-:W-:Y:S02]  /*9350*/  HADD2.F32 R215, -RZ, R6.reuse.H0_H0 ;  /* 0x20000006ffd77230 */ /* 0x100fe40000004100 */
[----:B------:R-:W-:Y:S01]  /*9360*/  FMUL R58, R58, UR37 ;  /* 0x000000253a3a7c20 */ /* 0x000fe20008400000 */
[----:B------:R-:W-:Y:S01]  /*9370*/  HADD2.F32 R216, -RZ, R6.H1_H1 ;  /* 0x30000006ffd87230 */ /* 0x000fe20000004100 */
[-C--:B------:R-:W-:Y:S01]  /*9380*/  F2FP.F16.E4M3.UNPACK_B R6, R223.reuse ;  /* 0x000000dfff06723e */ /* 0x080fe200020006ff */
[--C-:B------:R-:W-:Y:S02]  /*9390*/  HADD2.F32 R217, -RZ, R4.reuse.H0_H0 ;  /* 0x20000004ffd97230 */ /* 0x100fe40000004100 */
[----:B------:R-:W-:Y:S01]  /*93a0*/  FFMA R71, R194, UR45, R71 ;  /* 0x0000002dc2477c23 */ /* 0x000fe20008000047 */
[----:B------:R-:W-:Y:S01]  /*93b0*/  HADD2.F32 R218, -RZ, R4.H1_H1 ;  /* 0x30000004ffda7230 */ /* 0x000fe20000004100 */
[----:B------:R-:W-:Y:S01]  /*93c0*/  F2FP.F16.E4M3.UNPACK_B R4, R223.H1 ;  /* 0x000000dfff04723e */ /* 0x000fe200030006ff */
[--C-:B------:R-:W-:Y:S02]  /*93d0*/  HADD2.F32 R219, -RZ, R5.reuse.H0_H0 ;  /* 0x20000005ffdb7230 */ /* 0x100fe40000004100 */
[----:B------:R-:W-:Y:S01]  /*93e0*/  FMUL R59, R59, UR37 ;  /* 0x000000253b3b7c20 */ /* 0x000fe20008400000 */
[----:B------:R-:W-:Y:S01]  /*93f0*/  HADD2.F32 R220, -RZ, R5.H1_H1 ;  /* 0x30000005ffdc7230 */ /* 0x000fe20000004100 */
[----:B------:R-:W-:Y:S01]  /*9400*/  F2FP.F16.E4M3.UNPACK_B R5, R230 ;  /* 0x000000e6ff05723e */ /* 0x000fe200020006ff */
[----:B------:R-:W-:Y:S02]  /*9410*/  HADD2.F32 R198, -RZ, R198.H1_H1 ;  /* 0x300000c6ffc67230 */ /* 0x000fe40000004100 */
[----:B------:R-:W-:Y:S01]  /*9420*/  FFMA R56, R195, UR45, R56 ;  /* 0x0000002dc3387c23 */ /* 0x000fe20008000038 */
[----:B------:R-:W-:Y:S01]  /*9430*/  FFMA R57, R196, UR45, R57 ;  /* 0x0000002dc4397c23 */ /* 0x000fe20008000039 */
[----:B------:R-:W-:Y:S01]  /*9440*/  FFMA R58, R197, UR45, R58 ;  /* 0x0000002dc53a7c23 */ /* 0x000fe2000800003a */
[----:B------:R-:W-:Y:S01]  /*9450*/  FMUL R62, R62, UR37 ;  /* 0x000000253e3e7c20 */ /* 0x000fe20008400000 */
[----:B------:R-:W-:Y:S01]  /*9460*/  FFMA R59, R198, UR45, R59 ;  /* 0x0000002dc63b7c23 */ /* 0x000fe2000800003b */
[----:B------:R-:W-:Y:S01]  /*9470*/  FMUL R63, R63, UR37 ;  /* 0x000000253f3f7c20 */ /* 0x000fe20008400000 */
[--C-:B------:R-:W-:Y:S02]  /*9480*/  HADD2.F32 R223, -RZ, R6.reuse.H0_H0 ;  /* 0x20000006ffdf7230 */ /* 0x100fe40000004100 */
[----:B------:R-:W-:Y:S01]  /*9490*/  FFMA R60, R199, UR45, R60 ;  /* 0x0000002dc73c7c23 */ /* 0x000fe2000800003c */
[----:B------:R-:W-:Y:S01]  /*94a0*/  HADD2.F32 R224, -RZ, R6.H1_H1 ;  /* 0x30000006ffe07230 */ /* 0x000fe20000004100 */
[-C--:B------:R-:W-:Y:S01]  /*94b0*/  F2FP.F16.E4M3.UNPACK_B R6, R231.reuse ;  /* 0x000000e7ff06723e */ /* 0x080fe200020006ff */
[--C-:B------:R-:W-:Y:S02]  /*94c0*/  HADD2.F32 R225, -RZ, R4.reuse.H0_H0 ;  /* 0x20000004ffe17230 */ /* 0x100fe40000004100 */
[----:B------:R-:W-:Y:S01]  /*94d0*/  FFMA R61, R200, UR45, R61 ;  /* 0x0000002dc83d7c23 */ /* 0x000fe2000800003d */
[----:B------:R-:W-:Y:S01]  /*94e0*/  HADD2.F32 R226, -RZ, R4.H1_H1 ;  /* 0x30000004ffe27230 */ /* 0x000fe20000004100 */
[----:B------:R-:W-:Y:S01]  /*94f0*/  F2FP.F16.E4M3.UNPACK_B R4, R231.H1 ;  /* 0x000000e7ff04723e */ /* 0x000fe200030006ff */
[--C-:B------:R-:W-:Y:S02]  /*9500*/  HADD2.F32 R227, -RZ, R5.reuse.H0_H0 ;  /* 0x20000005ffe37230 */ /* 0x100fe40000004100 */
[----:B------:R-:W-:Y:S01]  /*9510*/  FFMA R62, R201, UR45, R62 ;  /* 0x0000002dc93e7c23 */ /* 0x000fe2000800003e */
[----:B------:R-:W-:Y:S01]  /*9520*/  HADD2.F32 R228, -RZ, R5.H1_H1 ;  /* 0x30000005ffe47230 */ /* 0x000fe20000004100 */
[----:B------:R-:W-:Y:S01]  /*9530*/  F2FP.F16.E4M3.UNPACK_B R5, R240 ;  /* 0x000000f0ff05723e */ /* 0x000fe200020006ff */
[--C-:B------:R-:W-:Y:S02]  /*9540*/  HADD2.F32 R205, -RZ, R206.reuse.H0_H0 ;  /* 0x200000ceffcd7230 */ /* 0x100fe40000004100 */
[----:B------:R-:W-:Y:S01]  /*9550*/  FMUL R50, R50, UR37 ;  /* 0x0000002532327c20 */ /* 0x000fe20008400000 */
[----:B------:R-:W-:Y:S02]  /*9560*/  HADD2.F32 R206, -RZ, R206.H1_H1 ;  /* 0x300000ceffce7230 */ /* 0x000fe40000004100 */
[----:B------:R-:W-:Y:S01]  /*9570*/  FFMA R63, R202, UR45, R63 ;  /* 0x0000002dca3f7c23 */ /* 0x000fe2000800003f */
[----:B------:R-:W-:Y:S01]  /*9580*/  FMUL R51, R51, UR37 ;  /* 0x0000002533337c20 */ /* 0x000fe20008400000 */
[--C-:B------:R-:W-:Y:S01]  /*9590*/  HADD2.F32 R231, -RZ, R6.reuse.H0_H0 ;  /* 0x20000006ffe77230 */ /* 0x100fe20000004100 */
[----:B------:R-:W-:Y:S01]  /*95a0*/  F2FP.SATFINITE.E4M3.F32.PACK_AB_MERGE_C R81, R85, R84, R86 ;  /* 0x000000545551723e */ /* 0x000fe20004807056 */
[----:B------:R-:W-:Y:S02]  /*95b0*/  HADD2.F32 R232, -RZ, R6.H1_H1 ;  /* 0x30000006ffe87230 */ /* 0x000fe40000004100 */
[----:B------:R-:W-:Y:S01]  /*95c0*/  FFMA R48, R203, UR45, R48 ;  /* 0x0000002dcb307c23 */ /* 0x000fe20008000030 */
[--C-:B------:R-:W-:Y:S02]  /*95d0*/  HADD2.F32 R233, -RZ, R4.reuse.H0_H0 ;  /* 0x20000004ffe97230 */ /* 0x100fe40000004100 */
[----:B------:R-:W-:Y:S01]  /*95e0*/  FFMA R49, R204, UR45, R49 ;  /* 0x0000002dcc317c23 */ /* 0x000fe20008000031 */
[----:B------:R-:W-:Y:S01]  /*95f0*/  HADD2.F32 R234, -RZ, R4.H1_H1 ;  /* 0x30000004ffea7230 */ /* 0x000fe20000004100 */
[----:B------:R-:W-:Y:S01]  /*9600*/  F2FP.SATFINITE.E4M3.F32.PACK_AB_MERGE_C R74, R75, R74, RZ ;  /* 0x0000004a4b4a723e */ /* 0x000fe200048070ff */
[--C-:B------:R-:W-:Y:S01]  /*9610*/  HADD2.F32 R235, -RZ, R5.reuse.H0_H0 ;  /* 0x20000005ffeb7230 */ /* 0x100fe20000004100 */
[----:B------:R-:W-:Y:S01]  /*9620*/  F2FP.SATFINITE.E4M3.F32.PACK_AB_MERGE_C R66, R67, R66, RZ ;  /* 0x000000424342723e */ /* 0x000fe200048070ff */
[----:B------:R-:W-:Y:S01]  /*9630*/  HADD2.F32 R236, -RZ, R5.H1_H1 ;  /* 0x30000005ffec7230 */ /* 0x000fe20000004100 */
[----:B------:R-:W-:Y:S01]  /*9640*/  F2FP.SATFINITE.E4M3.F32.PACK_AB_MERGE_C R72, R73, R72, R74 ;  /* 0x000000484948723e */ /* 0x000fe2000480704a */
[----:B------:R-:W-:Y:S01]  /*9650*/  LDTM.16dp32bit_t0_t15.x8 R4, tmem[UR4+0xe0] ;  /* 0x0000e004000479ee */ /* 0x000fe20008980000 */
[----:B------:R-:W2:Y:S01]  /*9660*/  LDTM.16dp32bit_t16_t31.x8 R4, tmem[UR4+0xe8] ;  /* 0x0000e804000479ee */ /* 0x000ea200089a0000 */
[----:B------:R-:W-:Y:S01]  /*9670*/  F2FP.F16.E4M3.UNPACK_B R240, R240.H1 ;  /* 0x000000f0fff0723e */ /* 0x000fe200030006ff */
[----:B------:R-:W-:Y:S01]  /*9680*/  NOP ;  /* 0x0000000000007918 */ /* 0x000fe20000000000 */
[----:B------:R-:W-:Y:S01]  /*9690*/  F2FP.F16.E4M3.UNPACK_B R214, R214.H1 ;  /* 0x000000d6ffd6723e */ /* 0x000fe200030006ff */
[----:B------:R-:W-:Y:S01]  /*96a0*/  UIADD3 UR4, UPT, UPT, UR47, 0x100, URZ ;  /* 0x000001002f047890 */ /* 0x000fe2000fffe0ff */
[----:B------:R-:W-:Y:S01]  /*96b0*/  F2FP.SATFINITE.E4M3.F32.PACK_AB_MERGE_C R64, R65, R64, R66 ;  /* 0x000000404140723e */ /* 0x000fe20004807042 */
[----:B------:R-:W-:Y:S01]  /*96c0*/  FFMA R50, R205, UR45, R50 ;  /* 0x0000002dcd327c23 */ /* 0x000fe20008000032 */
[----:B------:R-:W-:Y:S01]  /*96d0*/  F2FP.SATFINITE.E4M3.F32.PACK_AB_MERGE_C R58, R59, R58, RZ ;  /* 0x0000003a3b3a723e */ /* 0x000fe200048070ff */
[----:B------:R-:W-:Y:S01]  /*96e0*/  FFMA R51, R206, UR45, R51 ;  /* 0x0000002dce337c23 */ /* 0x000fe20008000033 */
[----:B------:R-:W-:Y:S01]  /*96f0*/  FFMA R52, R207, UR45, R52 ;  /* 0x0000002dcf347c23 */ /* 0x000fe20008000034 */
[----:B------:R-:W-:Y:S01]  /*9700*/  FFMA R53, R208, UR45, R53 ;  /* 0x0000002dd0357c23 */ /* 0x000fe20008000035 */
[----:B------:R-:W-:Y:S01]  /*9710*/  F2FP.SATFINITE.E4M3.F32.PACK_AB_MERGE_C R56, R57, R56, R58 ;  /* 0x000000383938723e */ /* 0x000fe2000480703a */
[----:B------:R-:W-:Y:S01]  /*9720*/  FMUL R54, R54, UR37 ;  /* 0x0000002536367c20 */ /* 0x000fe20008400000 */
[----:B------:R-:W-:Y:S01]  /*9730*/  F2FP.SATFINITE.E4M3.F32.PACK_AB_MERGE_C R50, R51, R50, RZ ;  /* 0x000000323332723e */ /* 0x000fe200048070ff */
[----:B------:R-:W-:Y:S01]  /*9740*/  FMUL R55, R55, UR37 ;  /* 0x0000002537377c20 */ /* 0x000fe20008400000 */
[----:B------:R-:W-:Y:S01]  /*9750*/  F2FP.SATFINITE.E4M3.F32.PACK_AB_MERGE_C R73, R79, R78, RZ ;  /* 0x0000004e4f49723e */ /* 0x000fe200048070ff */
[----:B------:R-:W-:Y:S01]  /*9760*/  FFMA R54, R209, UR45, R54 ;  /* 0x0000002dd1367c23 */ /* 0x000fe20008000036 */
[----:B------:R-:W-:Y:S01]  /*9770*/  F2FP.SATFINITE.E4M3.F32.PACK_AB_MERGE_C R48, R49, R48, R50 ;  /* 0x000000303130723e */ /* 0x000fe20004807032 */
[----:B------:R-:W-:Y:S01]  /*9780*/  FFMA R55, R210, UR45, R55 ;  /* 0x0000002dd2377c23 */ /* 0x000fe20008000037 */
[----:B------:R-:W-:Y:S01]  /*9790*/  F2FP.SATFINITE.E4M3.F32.PACK_AB_MERGE_C R73, R77, R76, R73 ;  /* 0x0000004c4d49723e */ /* 0x000fe20004807049 */
[----:B------:R-:W-:Y:S01]  /*97a0*/  FFMA R40, R211, UR45, R40 ;  /* 0x0000002dd3287c23 */ /* 0x000fe20008000028 */
[----:B------:R-:W-:Y:S01]  /*97b0*/  FFMA R41, R212, UR45, R41 ;  /* 0x0000002dd4297c23 */ /* 0x000fe20008000029 */
[----:B------:R-:W-:Y:S01]  /*97c0*/  F2FP.SATFINITE.E4M3.F32.PACK_AB_MERGE_C R70, R71, R70, RZ ;  /* 0x000000464746723e */ /* 0x000fe200048070ff */
[----:B------:R-:W-:Y:S01]  /*97d0*/  HADD2.F32 R213, -RZ, R214.H0_H0 ;  /* 0x200000d6ffd57230 */ /* 0x000fe20000004100 */
[----:B-1----:R-:W-:Y:S01]  /*97e0*/  UPRMT UR4, UR5, 0x654, UR4 ;  /* 0x0000065405047896 */ /* 0x002fe20008000004 */
[----:B------:R-:W-:Y:S01]  /*97f0*/  F2FP.SATFINITE.E4M3.F32.PACK_AB_MERGE_C R62, R63, R62, RZ ;  /* 0x0000003e3f3e723e */ /* 0x000fe200048070ff */
[----:B--2---:R-:W-:Y:S01]  /*9800*/  FMUL R4, R4, UR37 ;  /* 0x0000002504047c20 */ /* 0x004fe20008400000 */
[----:B------:R-:W-:Y:S01]  /*9810*/  F2FP.SATFINITE.E4M3.F32.PACK_AB_MERGE_C R65, R69, R68, R70 ;  /* 0x000000444541723e */ /* 0x000fe20004807046 */
[----:B------:R-:W-:Y:S01]  /*9820*/  FMUL R5, R5, UR37 ;  /* 0x0000002505057c20 */ /* 0x000fe20008400000 */
[----:B------:R-:W-:Y:S01]  /*9830*/  F2FP.SATFINITE.E4M3.F32.PACK_AB_MERGE_C R57, R61, R60, R62 ;  /* 0x0000003c3d39723e */ /* 0x000fe2000480703e */
[----:B------:R-:W-:Y:S01]  /*9840*/  FMUL R8, R8, UR37 ;  /* 0x0000002508087c20 */ /* 0x000fe20008400000 */
[----:B------:R-:W-:Y:S01]  /*9850*/  F2FP.SATFINITE.E4M3.F32.PACK_AB_MERGE_C R54, R55, R54, RZ ;  /* 0x000000363736723e */ /* 0x000fe200048070ff */
[----:B------:R-:W-:Y:S01]  /*9860*/  FMUL R9, R9, UR37 ;  /* 0x0000002509097c20 */ /* 0x000fe20008400000 */
[----:B------:R-:W-:Y:S01]  /*9870*/  SYNCS.ARRIVE.TRANS64.RED.A1T0 RZ, [UR4], RZ ;  /* 0x000000ffffff79a7 */ /* 0x000fe20008100404 */
[--C-:B------:R-:W-:Y:S01]  /*9880*/  HADD2.F32 R237, -RZ, R240.reuse.H0_H0 ;  /* 0x200000f0ffed7230 */ /* 0x100fe20000004100 */
[----:B------:R-:W-:Y:S01]  /*9890*/  F2FP.SATFINITE.E4M3.F32.PACK_AB_MERGE_C R49, R53, R52, R54 ;  /* 0x000000343531723e */ /* 0x000fe20004807036 */
[----:B------:R-:W-:Y:S02]  /*98a0*/  HADD2.F32 R238, -RZ, R240.H1_H1 ;  /* 0x300000f0ffee7230 */ /* 0x000fe40000004100 */
[----:B------:R-:W-:Y:S01]  /*98b0*/  FMUL R42, R42, UR37 ;  /* 0x000000252a2a7c20 */ /* 0x000fe20008400000 */
[----:B------:R-:W-:Y:S02]  /*98c0*/  HADD2.F32 R240, -RZ, R242.H1_H1 ;  /* 0x300000f2fff07230 */ /* 0x000fe40000004100 */
[----:B------:R-:W-:Y:S01]  /*98d0*/  FMUL R43, R43, UR37 ;  /* 0x000000252b2b7c20 */ /* 0x000fe20008400000 */
[----:B------:R-:W1:Y:S01]  /*98e0*/  S2R R242, SR_TID.X ;  /* 0x0000000000f27919 */ /* 0x000e620000002100 */
[----:B------:R-:W-:Y:S01]  /*98f0*/  FFMA R42, R213, UR45, R42 ;  /* 0x0000002dd52a7c23 */ /* 0x000fe2000800002a */
[----:B------:R-:W-:Y:S02]  /*9900*/  HADD2.F32 R214, -RZ, R214.H1_H1 ;  /* 0x300000d6ffd67230 */ /* 0x000fe40000004100 */
[----:B------:R-:W-:Y:S01]  /*9910*/  FMUL R46, R46, UR37 ;  /* 0x000000252e2e7c20 */ /* 0x000fe20008400000 */
[----:B------:R-:W-:Y:S01]  /*9920*/  FMUL R47, R47, UR37 ;  /* 0x000000252f2f7c20 */ /* 0x000fe20008400000 */
[----:B------:R-:W-:Y:S01]  /*9930*/  FMUL R34, R34, UR37 ;  /* 0x0000002522227c20 */ /* 0x000fe20008400000 */
[----:B------:R-:W-:Y:S01]  /*9940*/  FMUL R35, R35, UR37 ;  /* 0x0000002523237c20 */ /* 0x000fe20008400000 */
[----:B------:R-:W-:Y:S01]  /*9950*/  FFMA R43, R214, UR45, R43 ;  /* 0x0000002dd62b7c23 */ /* 0x000fe2000800002b */
[----:B------:R-:W-:Y:S01]  /*9960*/  FFMA R44, R215, UR45, R44 ;  /* 0x0000002dd72c7c23 */ /* 0x000fe2000800002c */
[----:B------:R-:W-:Y:S01]  /*9970*/  FFMA R45, R216, UR45, R45 ;  /* 0x0000002dd82d7c23 */ /* 0x000fe2000800002d */
[----:B------:R-:W-:Y:S01]  /*9980*/  FFMA R46, R217, UR45, R46 ;  /* 0x0000002dd92e7c23 */ /* 0x000fe2000800002e */
[----:B------:R-:W-:Y:S01]  /*9990*/  FFMA R47, R218, UR45, R47 ;  /* 0x0000002dda2f7c23 */ /* 0x000fe2000800002f */
[----:B------:R-:W-:Y:S01]  /*99a0*/  FFMA R32, R219, UR45, R32 ;  /* 0x0000002ddb207c23 */ /* 0x000fe20008000020 */
[----:B------:R-:W-:Y:S01]  /*99b0*/  FFMA R33, R220, UR45, R33 ;  /* 0x0000002ddc217c23 */ /* 0x000fe20008000021 */
[----:B------:R-:W-:Y:S01]  /*99c0*/  F2FP.SATFINITE.E4M3.F32.PACK_AB_MERGE_C R42, R43, R42, RZ ;  /* 0x0000002a2b2a723e */ /* 0x000fe200048070ff */
[----:B------:R-:W-:Y:S01]  /*99d0*/  FMUL R38, R38, UR37 ;  /* 0x0000002526267c20 */ /* 0x000fe20008400000 */
[----:B------:R-:W-:Y:S01]  /*99e0*/  F2FP.SATFINITE.E4M3.F32.PACK_AB_MERGE_C R46, R47, R46, RZ ;  /* 0x0000002e2f2e723e */ /* 0x000fe200048070ff */
[----:B------:R-:W-:Y:S01]  /*99f0*/  FMUL R39, R39, UR37 ;  /* 0x0000002527277c20 */ /* 0x000fe20008400000 */
[----:B------:R-:W-:Y:S01]  /*9a00*/  F2FP.SATFINITE.E4M3.F32.PACK_AB_MERGE_C R40, R41, R40, R42 ;  /* 0x000000282928723e */ /* 0x000fe2000480702a */
[----:B------:R-:W-:Y:S01]  /*9a10*/  FMUL R26, R26, UR37 ;  /* 0x000000251a1a7c20 */ /* 0x000fe20008400000 */
[----:B------:R-:W-:Y:S01]  /*9a20*/  F2FP.SATFINITE.E4M3.F32.PACK_AB_MERGE_C R41, R45, R44, R46 ;  /* 0x0000002c2d29723e */ /* 0x000fe2000480702e */
        /* <DEDUP_REMOVED lines=9> */
[----:B------:R-:W-:Y:S01]  /*9ac0*/  F2FP.F16.E4M3.UNPACK_B R222, R222.H1 ;  /* 0x000000deffde723e */ /* 0x000fe200030006ff */
[----:B------:R-:W-:Y:S01]  /*9ad0*/  BSSY.RECONVERGENT B0, `(.L_x_109) ;  /* 0x0000093000007945 */ /* 0x000fe20003800200 */
[C---:B-1----:R-:W-:Y:S02]  /*9ae0*/  SHF.L.U32 R3, R242.reuse, 0x4, RZ ;  /* 0x00000004f2037819 */ /* 0x042fe400000006ff */
[----:B------:R-:W-:Y:S01]  /*9af0*/  F2FP.F16.E4M3.UNPACK_B R230, R230.H1 ;  /* 0x000000e6ffe6723e */ /* 0x000fe200030006ff */
[--C-:B------:R-:W-:Y:S01]  /*9b00*/  HADD2.F32 R221, -RZ, R222.reuse.H0_H0 ;  /* 0x200000deffdd7230 */ /* 0x100fe20000004100 */
[----:B------:R-:W-:Y:S01]  /*9b10*/  LOP3.LUT R3, R3, 0xf0, RZ, 0xc0, !PT ;  /* 0x000000f003037812 */ /* 0x000fe200078ec0ff */
[----:B------:R-:W-:Y:S01]  /*9b20*/  HADD2.F32 R222, -RZ, R222.H1_H1 ;  /* 0x300000deffde7230 */ /* 0x000fe20000004100 */
[----:B------:R-:W-:Y:S01]  /*9b30*/  LOP3.LUT P0, RZ, R242, 0x60, RZ, 0xc0, !PT ;  /* 0x00000060f2ff7812 */ /* 0x000fe2000780c0ff */
[--C-:B------:R-:W-:Y:S01]  /*9b40*/  HADD2.F32 R229, -RZ, R230.reuse.H0_H0 ;  /* 0x200000e6ffe57230 */ /* 0x100fe20000004100 */
[----:B------:R-:W-:Y:S01]  /*9b50*/  LEA R3, R249, R3, 0x3 ;  /* 0x00000003f9037211 */ /* 0x000fe200078e18ff */
[----:B------:R-:W-:Y:S01]  /*9b60*/  FFMA R34, R221, UR45, R34 ;  /* 0x0000002ddd227c23 */ /* 0x000fe20008000022 */
[----:B------:R-:W-:Y:S01]  /*9b70*/  FFMA R35, R222, UR45, R35 ;  /* 0x0000002dde237c23 */ /* 0x000fe20008000023 */
[----:B------:R-:W-:Y:S01]  /*9b80*/  FFMA R36, R223, UR45, R36 ;  /* 0x0000002ddf247c23 */ /* 0x000fe20008000024 */
[----:B------:R-:W-:Y:S01]  /*9b90*/  FFMA R37, R224, UR45, R37 ;  /* 0x0000002de0257c23 */ /* 0x000fe20008000025 */
[----:B------:R1:W-:Y:S01]  /*9ba0*/  STS.64 [R3+UR46+0x3d80], R128 ;  /* 0x003d808003007988 */ /* 0x0003e20008000a2e */
[----:B------:R-:W-:Y:S01]  /*9bb0*/  FFMA R38, R225, UR45, R38 ;  /* 0x0000002de1267c23 */ /* 0x000fe20008000026 */
[----:B------:R-:W-:Y:S01]  /*9bc0*/  F2FP.SATFINITE.E4M3.F32.PACK_AB_MERGE_C R34, R35, R34, RZ ;  /* 0x000000222322723e */ /* 0x000fe200048070ff */
[----:B------:R-:W-:Y:S01]  /*9bd0*/  FFMA R39, R226, UR45, R39 ;  /* 0x0000002de2277c23 */ /* 0x000fe20008000027 */
[----:B------:R-:W-:Y:S01]  /*9be0*/  FFMA R24, R227, UR45, R24 ;  /* 0x0000002de3187c23 */ /* 0x000fe20008000018 */
[----:B------:R-:W-:Y:S01]  /*9bf0*/  FFMA R25, R228, UR45, R25 ;  /* 0x0000002de4197c23 */ /* 0x000fe20008000019 */
[----:B------:R1:W-:Y:S01]  /*9c00*/  STS.64 [R3+UR46+0x4180], R120 ;  /* 0x0041807803007988 */ /* 0x0003e20008000a2e */
[----:B------:R-:W-:Y:S01]  /*9c10*/  F2FP.SATFINITE.E4M3.F32.PACK_AB_MERGE_C R32, R33, R32, R34 ;  /* 0x000000202120723e */ /* 0x000fe20004807022 */
[----:B------:R-:W-:Y:S01]  /*9c20*/  FFMA R26, R229, UR45, R26 ;  /* 0x0000002de51a7c23 */ /* 0x000fe2000800001a */
[----:B------:R-:W-:Y:S01]  /*9c30*/  F2FP.SATFINITE.E4M3.F32.PACK_AB_MERGE_C R33, R39, R38, RZ ;  /* 0x000000262721723e */ /* 0x000fe200048070ff */
[----:B------:R-:W-:Y:S02]  /*9c40*/  HADD2.F32 R230, -RZ, R230.H1_H1 ;  /* 0x300000e6ffe67230 */ /* 0x000fe40000004100 */
[----:B------:R1:W-:Y:S01]  /*9c50*/  STS.64 [R3+UR46+0x4580], R112 ;  /* 0x0045807003007988 */ /* 0x0003e20008000a2e */
[----:B------:R-:W-:Y:S02]  /*9c60*/  F2FP.SATFINITE.E4M3.F32.PACK_AB_MERGE_C R33, R37, R36, R33 ;  /* 0x000000242521723e */ /* 0x000fe40004807021 */
        /* <DEDUP_REMOVED lines=10> */
[----:B------:R-:W-:Y:S01]  /*9d10*/  FFMA R6, R237, UR45, R6 ;  /* 0x0000002ded067c23 */ /* 0x000fe20008000006 */
[----:B------:R-:W-:Y:S01]  /*9d20*/  F2FP.SATFINITE.E4M3.F32.PACK_AB_MERGE_C R24, R25, R24, R26 ;  /* 0x000000181918723e */ /* 0x000fe2000480701a */
[----:B------:R-:W-:Y:S01]  /*9d30*/  FFMA R7, R238, UR45, R7 ;  /* 0x0000002dee077c23 */ /* 0x000fe20008000007 */
[----:B------:R-:W-:Y:S01]  /*9d40*/  FFMA R8, R239, UR45, R8 ;  /* 0x0000002def087c23 */ /* 0x000fe20008000008 */
[----:B------:R-:W-:Y:S01]  /*9d50*/  FFMA R9, R240, UR45, R9 ;  /* 0x0000002df0097c23 */ /* 0x000fe20008000009 */
[----:B------:R1:W-:Y:S01]  /*9d60*/  STS.64 [R3+UR46+0x5180], R88 ;  /* 0x0051805803007988 */ /* 0x0003e20008000a2e */
[----:B------:R-:W-:Y:S01]  /*9d70*/  FFMA R10, R0, UR45, R10 ;  /* 0x0000002d000a7c23 */ /* 0x000fe2000800000a */
[----:B------:R-:W-:Y:S01]  /*9d80*/  FFMA R11, R2, UR45, R11 ;  /* 0x0000002d020b7c23 */ /* 0x000fe2000800000b */
[----:B------:R-:W-:Y:S02]  /*9d90*/  F2FP.SATFINITE.E4M3.F32.PACK_AB_MERGE_C R6, R7, R6, RZ ;  /* 0x000000060706723e */ /* 0x000fe400048070ff */
[----:B------:R-:W-:Y:S01]  /*9da0*/  F2FP.SATFINITE.E4M3.F32.PACK_AB_MERGE_C R30, R31, R30, RZ ;  /* 0x0000001e1f1e723e */ /* 0x000fe200048070ff */
[----:B------:R1:W-:Y:S01]  /*9db0*/  STS.64 [R3+UR46+0x5580], R80 ;  /* 0x0055805003007988 */ /* 0x0003e20008000a2e */
[----:B------:R-:W-:Y:S02]  /*9dc0*/  F2FP.SATFINITE.E4M3.F32.PACK_AB_MERGE_C R10, R11, R10, RZ ;  /* 0x0000000a0b0a723e */ /* 0x000fe400048070ff */
[----:B------:R-:W-:Y:S02]  /*9dd0*/  F2FP.SATFINITE.E4M3.F32.PACK_AB_MERGE_C R4, R5, R4, R6 ;  /* 0x000000040504723e */ /* 0x000fe40004807006 */
[----:B------:R-:W-:Y:S01]  /*9de0*/  F2FP.SATFINITE.E4M3.F32.PACK_AB_MERGE_C R25, R29, R28, R30 ;  /* 0x0000001c1d19723e */ /* 0x000fe2000480701e */
[----:B------:R1:W-:Y:S01]  /*9df0*/  STS.64 [R3+UR46+0x5980], R72 ;  /* 0x0059804803007988 */ /* 0x0003e20008000a2e */
[----:B------:R-:W-:Y:S05]  /*9e00*/  F2FP.SATFINITE.E4M3.F32.PACK_AB_MERGE_C R5, R9, R8, R10 ;  /* 0x000000080905723e */ /* 0x000fea000480700a */
[----:B------:R1:W-:Y:S06]  /*9e10*/  STS.64 [R3+UR46+0x5d80], R64 ;  /* 0x005d804003007988 */ /* 0x0003ec0008000a2e */
[----:B------:R1:W-:Y:S06]  /*9e20*/  STS.64 [R3+UR46+0x6180], R56 ;  /* 0x0061803803007988 */ /* 0x0003ec0008000a2e */
[----:B------:R1:W-:Y:S06]  /*9e30*/  STS.64 [R3+UR46+0x6580], R48 ;  /* 0x0065803003007988 */ /* 0x0003ec0008000a2e */
[----:B------:R1:W-:Y:S06]  /*9e40*/  STS.64 [R3+UR46+0x6980], R40 ;  /* 0x0069802803007988 */ /* 0x0003ec0008000a2e */
[----:B------:R1:W-:Y:S06]  /*9e50*/  STS.64 [R3+UR46+0x6d80], R32 ;  /* 0x006d802003007988 */ /* 0x0003ec0008000a2e */
[----:B------:R1:W-:Y:S06]  /*9e60*/  STS.64 [R3+UR46+0x7180], R24 ;  /* 0x0071801803007988 */ /* 0x0003ec0008000a2e */
[----:B------:R1:W-:Y:S01]  /*9e70*/  STS.64 [R3+UR46+0x7580], R4 ;  /* 0x0075800403007988 */ /* 0x0003e20008000a2e */
[----:B------:R-:W-:Y:S01]  /*9e80*/  @!PT LDS RZ, [RZ] ;  /* 0x00000000fffff984 */ /* 0x000fe20000000800 */
[----:B------:R-:W-:Y:S01]  /*9e90*/  @!PT LDS RZ, [RZ] ;  /* 0x00000000fffff984 */ /* 0x000fe20000000800 */
[----:B------:R-:W-:Y:S01]  /*9ea0*/  @!PT LDS RZ, [RZ] ;  /* 0x00000000fffff984 */ /* 0x000fe20000000800 */
[----:B------:R-:W-:Y:S01]  /*9eb0*/  @!PT LDS RZ, [RZ] ;  /* 0x00000000fffff984 */ /* 0x000fe20000000800 */
[----:B------:R2:W-:Y:S06]  /*9ec0*/  MEMBAR.ALL.CTA ;  /* 0x0000000000007992 */ /* 0x0005ec0000008000 */
[----:B--2---:R-:W2:Y:S02]  /*9ed0*/  FENCE.VIEW.ASYNC.S ;  /* 0x00000000000073c6 */ /* 0x004ea40000000000 */
[----:B--2---:R-:W-:Y:S06]  /*9ee0*/  BAR.SYNC.DEFER_BLOCKING 0x1, 0x80 ;  /* 0x0042000000007b1d */ /* 0x004fec0000010000 */
[----:B------:R-:W-:Y:S05]  /*9ef0*/  @P0 BRA `(.L_x_110) ;  /* 0x0000000400400947 */ /* 0x000fea0003800000 */
[----:B------:R-:W2:Y:S01]  /*9f00*/  LDCU.64 UR4, c[0x0][0x348] ;  /* 0x00006900ff0477ac */ /* 0x000ea20008000a00 */
[----:B------:R-:W-:Y:S02]  /*9f10*/  R2UR UR7, R243 ;  /* 0x00000000f30772ca */ /* 0x000fe400000e0000 */
[----:B------:R-:W-:Y:S01]  /*9f20*/  R2UR UR6, R244 ;  /* 0x00000000f40672ca */ /* 0x000fe200000e0000 */
[----:B------:R-:W-:Y:S01]  /*9f30*/  UIADD3 UR8, UPT, UPT, UR46, 0x3d80, URZ ;  /* 0x00003d802e087890 */ /* 0x000fe2000fffe0ff */
[----:B------:R-:W-:Y:S01]  /*9f40*/  UMOV UR11, UR36 ;  /* 0x00000024000b7c82 */ /* 0x000fe20008000000 */
[----:B------:R-:W-:Y:S01]  /*9f50*/  UIADD3 UR28, UPT, UPT, UR46, 0x4180, URZ ;  /* 0x000041802e1c7890 */ /* 0x000fe2000fffe0ff */
[----:B------:R-:W-:Y:S01]  /*9f60*/  UMOV UR31, UR36 ;  /* 0x00000024001f7c82 */ /* 0x000fe20008000000 */
[----:B------:R-:W-:Y:S01]  /*9f70*/  UIADD3 UR56, UPT, UPT, UR46, 0x4580, URZ ;  /* 0x000045802e387890 */ /* 0x000fe2000fffe0ff */
[----:B------:R-:W-:Y:S01]  /*9f80*/  UMOV UR59, UR36 ;  /* 0x00000024003b7c82 */ /* 0x000fe20008000000 */
[----:B------:R-:W-:Y:S04]  /*9f90*/  UIADD3 UR68, UPT, UPT, UR46, 0x4980, URZ ;  /* 0x000049802e447890 */ /* 0x000fe8000fffe0ff */
[----:B------:R-:W-:Y:S02]  /*9fa0*/  UIMAD UR9, UR7, 0xf0, URZ ;  /* 0x000000f0070978a4 */ /* 0x000fe4000f8e02ff */
[----:B------:R-:W-:Y:S02]  /*9fb0*/  USHF.L.U32 UR10, UR6, 0x6, URZ ;  /* 0x00000006060a7899 */ /* 0x000fe400080006ff */
[----:B--2---:R-:W-:Y:S02]  /*9fc0*/  UIADD3 UR4, UP0, UPT, UR4, 0x680, URZ ;  /* 0x0000068004047890 */ /* 0x004fe4000ff1e0ff */
[----:B------:R-:W-:Y:S02]  /*9fd0*/  UIADD3 UR29, UPT, UPT, UR9, 0x10, URZ ;  /* 0x00000010091d7890 */ /* 0x000fe4000fffe0ff */
[----:B------:R-:W-:Y:S01]  /*9fe0*/  UIADD3.X UR5, UPT, UPT, URZ, UR5, URZ, UP0, !UPT ;  /* 0x00000005ff057290 */ /* 0x000fe200087fe4ff */
[----:B------:R-:W-:Y:S01]  /*9ff0*/  UMOV UR30, UR10 ;  /* 0x0000000a001e7c82 */ /* 0x000fe20008000000 */
[----:B------:R-:W-:Y:S01]  /*a000*/  UIADD3 UR57, UPT, UPT, UR9, 0x20, URZ ;  /* 0x0000002009397890 */ /* 0x000fe2000fffe0ff */
[----:B------:R-:W-:Y:S01]  /*a010*/  UMOV UR58, UR10 ;  /* 0x0000000a003a7c82 */ /* 0x000fe20008000000 */
[----:B------:R-:W-:Y:S01]  /*a020*/  UIADD3 UR69, UPT, UPT, UR9, 0x30, URZ ;  /* 0x0000003009457890 */ /* 0x000fe2000fffe0ff */
[----:B------:R-:W-:Y:S04]  /*a030*/  UMOV UR71, UR36 ;  /* 0x0000002400477c82 */ /* 0x000fe80008000000 */
[----:B------:R-:W-:Y:S01]  /*a040*/  UTMASTG.3D [UR8], [UR4] ;  /* 0x00000008040073b5 */ /* 0x000fe20008010000 */
[----:B------:R-:W-:Y:S01]  /*a050*/  UMOV UR70, UR10 ;  /* 0x0000000a00467c82 */ /* 0x000fe20008000000 */
[----:B------:R-:W-:Y:S02]  /*a060*/  UIADD3 UR20, UPT, UPT, UR46, 0x4d80, URZ ;  /* 0x00004d802e147890 */ /* 0x000fe4000fffe0ff */
[----:B------:R-:W-:Y:S01]  /*a070*/  UIADD3 UR21, UPT, UPT, UR9, 0x40, URZ ;  /* 0x0000004009157890 */ /* 0x000fe2000fffe0ff */
[----:B------:R-:W-:Y:S01]  /*a080*/  UMOV UR23, UR36 ;  /* 0x0000002400177c82 */ /* 0x000fe20008000000 */
[----:B------:R-:W-:Y:S01]  /*a090*/  UMOV UR22, UR10 ;  /* 0x0000000a00167c82 */ /* 0x000fe20008000000 */
[----:B------:R2:W-:Y:S01]  /*a0a0*/  UTMASTG.3D [UR28], [UR4] ;  /* 0x0000001c040073b5 */ /* 0x0005e20008010000 */
[----:B------:R-:W-:Y:S02]  /*a0b0*/  UIADD3 UR52, UPT, UPT, UR46, 0x5580, URZ ;  /* 0x000055802e347890 */ /* 0x000fe4000fffe0ff */
[----:B------:R-:W-:Y:S01]  /*a0c0*/  UIADD3 UR53, UPT, UPT, UR9, 0x60, URZ ;  /* 0x0000006009357890 */ /* 0x000fe2000fffe0ff */
[----:B------:R-:W-:Y:S01]  /*a0d0*/  UMOV UR55, UR36 ;  /* 0x0000002400377c82 */ /* 0x000fe20008000000 */
[----:B------:R-:W-:Y:S01]  /*a0e0*/  UMOV UR54, UR10 ;  /* 0x0000000a00367c82 */ /* 0x000fe20008000000 */
[----:B------:R-:W-:Y:S01]  /*a0f0*/  UIADD3 UR64, UPT, UPT, UR46, 0x5980, URZ ;  /* 0x000059802e407890 */ /* 0x000fe2000fffe0ff */
[----:B------:R3:W-:Y:S01]  /*a100*/  UTMASTG.3D [UR56], [UR4] ;  /* 0x00000038040073b5 */ /* 0x0007e20008010000 */
[----:B------:R-:W-:Y:S01]  /*a110*/  UIADD3 UR65, UPT, UPT, UR9, 0x70, URZ ;  /* 0x0000007009417890 */ /* 0x000fe2000fffe0ff */
[----:B------:R-:W-:Y:S01]  /*a120*/  UMOV UR67, UR36 ;  /* 0x0000002400437c82 */ /* 0x000fe20008000000 */
[----:B------:R-:W-:Y:S01]  /*a130*/  UMOV UR66, UR10 ;  /* 0x0000000a00427c82 */ /* 0x000fe20008000000 */
[----:B------:R-:W-:Y:S02]  /*a140*/  UIADD3 UR16, UPT, UPT, UR46, 0x5d80, URZ ;  /* 0x00005d802e107890 */ /* 0x000fe4000fffe0ff */
[----:B------:R-:W-:Y:S01]  /*a150*/  UIADD3 UR17, UPT, UPT, UR9, 0x80, URZ ;  /* 0x0000008009117890 */ /* 0x000fe2000fffe0ff */
[----:B------:R3:W-:Y:S01]  /*a160*/  UTMASTG.3D [UR68], [UR4] ;  /* 0x00000044040073b5 */ /* 0x0007e20008010000 */
[----:B------:R-:W-:Y:S01]  /*a170*/  UMOV UR19, UR36 ;  /* 0x0000002400137c82 */ /* 0x000fe20008000000 */
[----:B------:R-:W-:Y:S01]  /*a180*/  UMOV UR18, UR10 ;  /* 0x0000000a00127c82 */ /* 0x000fe20008000000 */
[----:B------:R-:W-:Y:S02]  /*a190*/  UIADD3 UR72, UPT, UPT, UR46, 0x6180, URZ ;  /* 0x000061802e487890 */ /* 0x000fe4000fffe0ff */
[----:B------:R-:W-:Y:S01]  /*a1a0*/  UIADD3 UR73, UPT, UPT, UR9, 0x90, URZ ;  /* 0x0000009009497890 */ /* 0x000fe2000fffe0ff */
[----:B------:R-:W-:Y:S01]  /*a1b0*/  UMOV UR75, UR36 ;  /* 0x00000024004b7c82 */ /* 0x000fe20008000000 */
[----:B------:R3:W-:Y:S01]  /*a1c0*/  UTMASTG.3D [UR20], [UR4] ;  /* 0x00000014040073b5 */ /* 0x0007e20008010000 */
[----:B------:R-:W-:Y:S01]  /*a1d0*/  UMOV UR74, UR10 ;  /* 0x0000000a004a7c82 */ /* 0x000fe20008000000 */
[----:B------:R-:W-:Y:S02]  /*a1e0*/  UIADD3 UR48, UPT, UPT, UR46, 0x6580, URZ ;  /* 0x000065802e307890 */ /* 0x000fe4000fffe0ff */
[----:B------:R-:W-:Y:S01]  /*a1f0*/  UIADD3 UR49, UPT, UPT, UR9, 0xa0, URZ ;  /* 0x000000a009317890 */ /* 0x000fe2000fffe0ff */
[----:B------:R-:W-:Y:S01]  /*a200*/  UMOV UR51, UR36 ;  /* 0x0000002400337c82 */ /* 0x000fe20008000000 */
[----:B------:R-:W-:Y:S01]  /*a210*/  UMOV UR50, UR10 ;  /* 0x0000000a00327c82 */ /* 0x000fe20008000000 */
[----:B------:R-:W-:Y:S02]  /*a220*/  UIADD3 UR60, UPT, UPT, UR46, 0x6980, URZ ;  /* 0x000069802e3c7890 */ /* 0x000fe4000fffe0ff */
[----:B--2---:R-:W-:Y:S02]  /*a230*/  UIADD3 UR28, UPT, UPT, UR46, 0x5180, URZ ;  /* 0x000051802e1c7890 */ /* 0x004fe4000fffe0ff */
[----:B------:R-:W-:Y:S02]  /*a240*/  UIADD3 UR29, UPT, UPT, UR9, 0x50, URZ ;  /* 0x00000050091d7890 */ /* 0x000fe4000fffe0ff */
[----:B------:R-:W-:Y:S01]  /*a250*/  UIADD3 UR61, UPT, UPT, UR9, 0xb0, URZ ;  /* 0x000000b0093d7890 */ /* 0x000fe2000fffe0ff */
[----:B------:R-:W-:Y:S01]  /*a260*/  UMOV UR63, UR36 ;  /* 0x00000024003f7c82 */ /* 0x000fe20008000000 */
[----:B------:R-:W-:Y:S01]  /*a270*/  UMOV UR62, UR10 ;  /* 0x0000000a003e7c82 */ /* 0x000fe20008000000 */
[----:B------:R-:W-:Y:S02]  /*a280*/  UIADD3 UR32, UPT, UPT, UR46, 0x6d80, URZ ;  /* 0x00006d802e207890 */ /* 0x000fe4000fffe0ff */
[----:B------:R-:W-:Y:S02]  /*a290*/  UIADD3 UR33, UPT, UPT, UR9, 0xc0, URZ ;  /* 0x000000c009217890 */ /* 0x000fe4000fffe0ff */
        /* <DEDUP_REMOVED lines=12> */
[----:B------:R3:W-:Y:S01]  /*a360*/  UTMASTG.3D [UR64], [UR4] ;  /* 0x00000040040073b5 */ /* 0x0007e20008010000 */
[----:B------:R3:W-:Y:S01]  /*a370*/  UTMASTG.3D [UR16], [UR4] ;  /* 0x00000010040073b5 */ /* 0x0007e20008010000 */
[----:B------:R3:W-:Y:S01]  /*a380*/  UTMASTG.3D [UR72], [UR4] ;  /* 0x00000048040073b5 */ /* 0x0007e20008010000 */
[----:B------:R3:W-:Y:S01]  /*a390*/  UTMASTG.3D [UR48], [UR4] ;  /* 0x00000030040073b5 */ /* 0x0007e20008010000 */
[----:B------:R3:W-:Y:S01]  /*a3a0*/  UTMASTG.3D [UR60], [UR4] ;  /* 0x0000003c040073b5 */ /* 0x0007e20008010000 */
[----:B------:R3:W-:Y:S01]  /*a3b0*/  UTMASTG.3D [UR32], [UR4] ;  /* 0x00000020040073b5 */ /* 0x0007e20008010000 */
[----:B------:R3:W-:Y:S01]  /*a3c0*/  UTMASTG.3D [UR24], [UR4] ;  /* 0x00000018040073b5 */ /* 0x0007e20008010000 */
[----:B------:R3:W-:Y:S01]  /*a3d0*/  UTMASTG.3D [UR12], [UR4] ;  /* 0x0000000c040073b5 */ /* 0x0007e20008010000 */
[----:B------:R0:W-:Y:S01]  /*a3e0*/  UTMACMDFLUSH ;  /* 0x00000000000079b7 */ /* 0x0001e20000000000 */
[----:B---3--:R-:W-:Y:S04]  /*a3f0*/  DEPBAR.LE SB0, 0x0 ;  /* 0x000080000000791a */ /* 0x008fe80000000000 */
.L_x_110:
[----:B------:R-:W-:Y:S05]  /*a400*/  BSYNC.RECONVERGENT B0 ;  /* 0x0000000000007941 */ /* 0x000fea0003800200 */
.L_x_109:
[----:B-1----:R-:W2:Y:S01]  /*a410*/  LDL R5, [R1] ;  /* 0x0000000001057983 */ /* 0x002ea20000100800 */
[----:B------:R-:W-:Y:S02]  /*a420*/  R2UR UR4, R246 ;  /* 0x00000000f60472ca */ /* 0x000fe400000e0000 */
[----:B------:R-:W-:Y:S01]  /*a430*/  R2UR UR6, R248 ;  /* 0x00000000f80672ca */ /* 0x000fe200000e0000 */
[----:B------:R-:W3:Y:S01]  /*a440*/  LDL R4, [R1+0x4] ;  /* 0x0000040001047983 */ /* 0x000ee20000100800 */
[----:B------:R-:W-:Y:S02]  /*a450*/  R2UR UR8, R250 ;  /* 0x00000000fa0872ca */ /* 0x000fe400000e0000 */
[----:B------:R-:W-:Y:S01]  /*a460*/  R2UR UR7, R251 ;  /* 0x00000000fb0772ca */ /* 0x000fe200000e0000 */
[----:B------:R-:W-:Y:S01]  /*a470*/  BAR.SYNC.DEFER_BLOCKING 0x1, 0x80 ;  /* 0x0042000000007b1d */ /* 0x000fe20000010000 */
[----:B------:R-:W-:Y:S05]  /*a480*/  R2UR UR36, R252 ;  /* 0x00000000fc2472ca */ /* 0x000fea00000e0000 */
[----:B------:R-:W-:Y:S02]  /*a490*/  UISETP.NE.AND UP2, UPT, UR4, URZ, UPT ;  /* 0x000000ff0400728c */ /* 0x000fe4000bf45270 */
[----:B------:R-:W-:Y:S02]  /*a4a0*/  UIADD3 UR4, UPT, UPT, UR40, 0x1, URZ ;  /* 0x0000000128047890 */ /* 0x000fe4000fffe0ff */
[----:B------:R-:W-:Y:S02]  /*a4b0*/  UISETP.NE.AND UP0, UPT, UR6, 0x2, UPT ;  /* 0x000000020600788c */ /* 0x000fe4000bf05270 */
[----:B------:R-:W-:Y:S02]  /*a4c0*/  UISETP.NE.AND UP1, UPT, UR4, 0x4, UPT ;  /* 0x000000040400788c */ /* 0x000fe4000bf25270 */
[----:B------:R-:W-:Y:S02]  /*a4d0*/  USEL UR18, UR6, URZ, UP0 ;  /* 0x000000ff06127287 */ /* 0x000fe40008000000 */
[----:B------:R-:W-:Y:S02]  /*a4e0*/  USEL UR6, URZ, 0x1, UP1 ;  /* 0x00000001ff067887 */ /* 0x000fe40008800000 */
[----:B------:R-:W-:Y:S02]  /*a4f0*/  USEL UR40, UR4, URZ, UP1 ;  /* 0x000000ff04287287 */ /* 0x000fe40008800000 */
[----:B------:R-:W-:Y:S06]  /*a500*/  ULOP3.LUT UR7, UR7, UR6, URZ, 0x3c, !UPT ;  /* 0x0000000607077292 */ /* 0x000fec000f8e3cff */
[----:B------:R-:W-:Y:S01]  /*a510*/  IMAD.U32 R251, RZ, RZ, UR7 ;  /* 0x00000007fffb7e24 */ /* 0x000fe2000f8e00ff */
[----:B---3--:R-:W-:Y:S02]  /*a520*/  R2UR UR5, R4 ;  /* 0x00000000040572ca */ /* 0x008fe400000e0000 */
[----:B--2---:R-:W-:Y:S11]  /*a530*/  R2UR UR9, R5 ;  /* 0x00000000050972ca */ /* 0x004ff600000e0000 */
[----:B------:R-:W-:Y:S02]  /*a540*/  @!UPT UIADD3 URZ, UPT, UPT, URZ, URZ, URZ ;  /* 0x000000fffffff290 */ /* 0x000fe4000fffe0ff */
[----:B------:R-:W-:Y:S02]  /*a550*/  UIADD3 UR10, UPT, UPT, UR38, UR9, URZ ;  /* 0x00000009260a7290 */ /* 0x000fe4000fffe0ff */
[----:B------:R-:W-:Y:S02]  /*a560*/  UIADD3 UR9, UPT, UPT, UR39, UR5, URZ ;  /* 0x0000000527097290 */ /* 0x000fe4000fffe0ff */
[----:B------:R-:W-:Y:S02]  /*a570*/  USEL UR5, URZ, 0x1, UP0 ;  /* 0x00000001ff057887 */ /* 0x000fe40008000000 */
[----:B------:R-:W-:Y:S02]  /*a580*/  IMAD.U32 R243, RZ, RZ, UR10 ;  /* 0x0000000afff37e24 */ /* 0x000fe4000f8e00ff */
[----:B------:R-:W-:Y:S01]  /*a590*/  IMAD.U32 R244, RZ, RZ, UR9 ;  /* 0x00000009fff47e24 */ /* 0x000fe2000f8e00ff */
[----:B------:R-:W-:Y:S06]  /*a5a0*/  ULOP3.LUT UR8, UR8, UR5, URZ, 0x3c, !UPT ;  /* 0x0000000508087292 */ /* 0x000fec000f8e3cff */
[----:B------:R-:W-:Y:S01]  /*a5b0*/  IMAD.U32 R250, RZ, RZ, UR8 ;  /* 0x00000008fffa7e24 */ /* 0x000fe2000f8e00ff */
[----:B------:R-:W-:Y:S06]  /*a5c0*/  BRA.U UP2, `(.L_x_111) ;  /* 0xffffffad02947547 */ /* 0x000fec000b83ffff */
[----:B------:R-:W-:Y:S05]  /*a5d0*/  EXIT ;  /* 0x000000000000794d */ /* 0x000fea0003800000 */
.L_x_20:
[----:B---3--:R3:W4:Y:S02]  /*a5e0*/  SYNCS.PHASECHK.TRANS64.TRYWAIT P0, [R2+URZ+0x130], R3 ;  /* 0x00013003020075a7 */ /* 0x00872400080011ff */
[----:B----4-:R-:W-:Y:S05]  /*a5f0*/  @!P0 NANOSLEEP.SYNCS 0x989680 ;  /* 0x009896800000895d */ /* 0x010fea0003900000 */
[----:B------:R-:W4:Y:S02]  /*a600*/  @!P0 SYNCS.PHASECHK.TRANS64 P0, [R2+URZ+0x130], R3 ;  /* 0x00013003020085a7 */ /* 0x000f2400080010ff */
[----:B----4-:R-:W-:Y:S05]  /*a610*/  @!P0 BRA `(.L_x_20) ;  /* 0xfffffffc00f08947 */ /* 0x010fea000383ffff */
[----:B------:R-:W-:Y:S05]  /*a620*/  BRA `(.L_x_112) ;  /* 0xffffff70008c7947 */ /* 0x000fea000383ffff */
.L_x_23:
[----:B------:R-:W-:Y:S07]  /*a630*/  MOV R4, UR33 ;  /* 0x0000002100047c02 */ /* 0x000fee0008000f00 */
.L_x_113:
[----:B-1----:R1:W3:Y:S02]  /*a640*/  SYNCS.PHASECHK.TRANS64.TRYWAIT P0, [R4+URZ+0x50], R2 ;  /* 0x00005002040075a7 */ /* 0x0022e400080011ff */
[----:B---3--:R-:W-:Y:S05]  /*a650*/  @!P0 NANOSLEEP.SYNCS 0x989680 ;  /* 0x009896800000895d */ /* 0x008fea0003900000 */
[----:B------:R-:W3:Y:S02]  /*a660*/  @!P0 SYNCS.PHASECHK.TRANS64 P0, [R4+URZ+0x50], R2 ;  /* 0x00005002040085a7 */ /* 0x000ee400080010ff */
[----:B---3--:R-:W-:Y:S05]  /*a670*/  @!P0 BRA `(.L_x_113) ;  /* 0xfffffffc00f08947 */ /* 0x008fea000383ffff */
[----:B------:R-:W-:Y:S05]  /*a680*/  BRA `(.L_x_22) ;  /* 0xffffff7000dc7947 */ /* 0x000fea000383ffff */
.L_x_29:
[----:B------:R-:W-:Y:S07]  /*a690*/  MOV R4, UR17 ;  /* 0x0000001100047c02 */ /* 0x000fee0008000f00 */
.L_x_114:
[----:B-1----:R1:W3:Y:S02]  /*a6a0*/  SYNCS.PHASECHK.TRANS64.TRYWAIT P0, [R4+URZ+0x50], R2 ;  /* 0x00005002040075a7 */ /* 0x0022e400080011ff */
[----:B---3--:R-:W-:Y:S05]  /*a6b0*/  @!P0 NANOSLEEP.SYNCS 0x989680 ;  /* 0x009896800000895d */ /* 0x008fea0003900000 */
[----:B------:R-:W3:Y:S02]  /*a6c0*/  @!P0 SYNCS.PHASECHK.TRANS64 P0, [R4+URZ+0x50], R2 ;  /* 0x00005002040085a7 */ /* 0x000ee400080010ff */
[----:B---3--:R-:W-:Y:S05]  /*a6d0*/  @!P0 BRA `(.L_x_114) ;  /* 0xfffffffc00f08947 */ /* 0x008fea000383ffff */
[----:B------:R-:W-:Y:S05]  /*a6e0*/  BRA `(.L_x_28) ;  /* 0xffffff7400847947 */ /* 0x000fea000383ffff */
.L_x_33:
[----:B-1----:R1:W3:Y:S02]  /*a6f0*/  SYNCS.PHASECHK.TRANS64.TRYWAIT P0, [R3+URZ+0xc0], R2 ;  /* 0x0000c002030075a7 */ /* 0x0022e400080011ff */
[----:B---3--:R-:W-:Y:S05]  /*a700*/  @!P0 NANOSLEEP.SYNCS 0x989680 ;  /* 0x009896800000895d */ /* 0x008fea0003900000 */
[----:B------:R-:W3:Y:S02]  /*a710*/  @!P0 SYNCS.PHASECHK.TRANS64 P0, [R3+URZ+0xc0], R2 ;  /* 0x0000c002030085a7 */ /* 0x000ee400080010ff */
[----:B---3--:R-:W-:Y:S05]  /*a720*/  @!P0 BRA `(.L_x_33) ;  /* 0xfffffffc00f08947 */ /* 0x008fea000383ffff */
[----:B------:R-:W-:Y:S05]  /*a730*/  BRA `(.L_x_115) ;  /* 0xffffff7800147947 */ /* 0x000fea000383ffff */
.L_x_37:
[----:B------:R-:W-:-:S07]  /*a740*/  MOV R3, UR4 ;  /* 0x0000000400037c02 */ /* 0x000fce0008000f00 */
.L_x_116:
[----:B-1----:R1:W2:Y:S02]  /*a750*/  SYNCS.PHASECHK.TRANS64.TRYWAIT P0, [R3+URZ], R2 ;  /* 0x00000002030075a7 */ /* 0x0022a400080011ff */
[----:B--2---:R-:W-:Y:S05]  /*a760*/  @!P0 NANOSLEEP.SYNCS 0x989680 ;  /* 0x009896800000895d */ /* 0x004fea0003900000 */
[----:B------:R-:W2:Y:S02]  /*a770*/  @!P0 SYNCS.PHASECHK.TRANS64 P0, [R3+URZ], R2 ;  /* 0x00000002030085a7 */ /* 0x000ea400080010ff */
[----:B--2---:R-:W-:Y:S05]  /*a780*/  @!P0 BRA `(.L_x_116) ;  /* 0xfffffffc00f08947 */ /* 0x004fea000383ffff */
[----:B------:R-:W-:Y:S05]  /*a790*/  BRA `(.L_x_117) ;  /* 0xffffff7c00d07947 */ /* 0x000fea000383ffff */
.L_x_38:
[----:B------:R-:W-:-:S07]  /*a7a0*/  MOV R3, UR5 ;  /* 0x0000000500037c02 */ /* 0x000fce0008000f00 */
.L_x_118:
[----:B-1----:R1:W2:Y:S02]  /*a7b0*/  SYNCS.PHASECHK.TRANS64.TRYWAIT P0, [R3+URZ], R2 ;  /* 0x00000002030075a7 */ /* 0x0022a400080011ff */
[----:B--2---:R-:W-:Y:S05]  /*a7c0*/  @!P0 NANOSLEEP.SYNCS 0x989680 ;  /* 0x009896800000895d */ /* 0x004fea0003900000 */
[----:B------:R-:W2:Y:S02]  /*a7d0*/  @!P0 SYNCS.PHASECHK.TRANS64 P0, [R3+URZ], R2 ;  /* 0x00000002030085a7 */ /* 0x000ea400080010ff */
[----:B--2---:R-:W-:Y:S05]  /*a7e0*/  @!P0 BRA `(.L_x_118) ;  /* 0xfffffffc00f08947 */ /* 0x004fea000383ffff */
[----:B------:R-:W-:Y:S05]  /*a7f0*/  BRA `(.L_x_119) ;  /* 0xffffff7c00dc7947 */ /* 0x000fea000383ffff */
.L_x_39:
[----:B------:R-:W-:-:S07]  /*a800*/  MOV R3, UR5 ;  /* 0x0000000500037c02 */ /* 0x000fce0008000f00 */
.L_x_120:
[----:B-1----:R1:W2:Y:S02]  /*a810*/  SYNCS.PHASECHK.TRANS64.TRYWAIT P0, [R3+URZ], R2 ;  /* 0x00000002030075a7 */ /* 0x0022a400080011ff */
[----:B--2---:R-:W-:Y:S05]  /*a820*/  @!P0 NANOSLEEP.SYNCS 0x989680 ;  /* 0x009896800000895d */ /* 0x004fea0003900000 */
[----:B------:R-:W2:Y:S02]  /*a830*/  @!P0 SYNCS.PHASECHK.TRANS64 P0, [R3+URZ], R2 ;  /* 0x00000002030085a7 */ /* 0x000ea400080010ff */
[----:B--2---:R-:W-:Y:S05]  /*a840*/  @!P0 BRA `(.L_x_120) ;  /* 0xfffffffc00f08947 */ /* 0x004fea000383ffff */
[----:B------:R-:W-:Y:S05]  /*a850*/  BRA `(.L_x_121) ;  /* 0xffffff7c00e87947 */ /* 0x000fea000383ffff */
.L_x_40:
[----:B------:R-:W-:-:S07]  /*a860*/  MOV R3, UR5 ;  /* 0x0000000500037c02 */ /* 0x000fce0008000f00 */
.L_x_122:
[----:B-1----:R1:W2:Y:S02]  /*a870*/  SYNCS.PHASECHK.TRANS64.TRYWAIT P0, [R3+URZ], R2 ;  /* 0x00000002030075a7 */ /* 0x0022a400080011ff */
[----:B--2---:R-:W-:Y:S05]  /*a880*/  @!P0 NANOSLEEP.SYNCS 0x989680 ;  /* 0x009896800000895d */ /* 0x004fea0003900000 */
[----:B------:R-:W2:Y:S02]  /*a890*/  @!P0 SYNCS.PHASECHK.TRANS64 P0, [R3+URZ], R2 ;  /* 0x00000002030085a7 */ /* 0x000ea400080010ff */
[----:B--2---:R-:W-:Y:S05]  /*a8a0*/  @!P0 BRA `(.L_x_122) ;  /* 0xfffffffc00f08947 */ /* 0x004fea000383ffff */
[----:B------:R-:W-:Y:S05]  /*a8b0*/  BRA `(.L_x_123) ;  /* 0xffffff7c00f47947 */ /* 0x000fea000383ffff */
.L_x_41:
[----:B------:R-:W-:-:S07]  /*a8c0*/  MOV R3, UR5 ;  /* 0x0000000500037c02 */ /* 0x000fce0008000f00 */
.L_x_124:
[----:B-1----:R1:W2:Y:S02]  /*a8d0*/  SYNCS.PHASECHK.TRANS64.TRYWAIT P0, [R3+URZ], R2 ;  /* 0x00000002030075a7 */ /* 0x0022a400080011ff */
[----:B--2---:R-:W-:Y:S05]  /*a8e0*/  @!P0 NANOSLEEP.SYNCS 0x989680 ;  /* 0x009896800000895d */ /* 0x004fea0003900000 */
[----:B------:R-:W2:Y:S02]  /*a8f0*/  @!P0 SYNCS.PHASECHK.TRANS64 P0, [R3+URZ], R2 ;  /* 0x00000002030085a7 */ /* 0x000ea400080010ff */
[----:B--2---:R-:W-:Y:S05]  /*a900*/  @!P0 BRA `(.L_x_124) ;  /* 0xfffffffc00f08947 */ /* 0x004fea000383ffff */
[----:B------:R-:W-:Y:S05]  /*a910*/  BRA `(.L_x_125) ;  /* 0xffffff8000007947 */ /* 0x000fea000383ffff */
.L_x_42:
[----:B------:R-:W-:-:S07]  /*a920*/  MOV R3, UR5 ;  /* 0x0000000500037c02 */ /* 0x000fce0008000f00 */
.L_x_126:
[----:B-1----:R1:W2:Y:S02]  /*a930*/  SYNCS.PHASECHK.TRANS64.TRYWAIT P0, [R3+URZ], R2 ;  /* 0x00000002030075a7 */ /* 0x0022a400080011ff */
[----:B--2---:R-:W-:Y:S05]  /*a940*/  @!P0 NANOSLEEP.SYNCS 0x989680 ;  /* 0x009896800000895d */ /* 0x004fea0003900000 */
[----:B------:R-:W2:Y:S02]  /*a950*/  @!P0 SYNCS.PHASECHK.TRANS64 P0, [R3+URZ], R2 ;  /* 0x00000002030085a7 */ /* 0x000ea400080010ff */
[----:B--2---:R-:W-:Y:S05]  /*a960*/  @!P0 BRA `(.L_x_126) ;  /* 0xfffffffc00f08947 */ /* 0x004fea000383ffff */
[----:B------:R-:W-:Y:S05]  /*a970*/  BRA `(.L_x_127) ;  /* 0xffffff80000c7947 */ /* 0x000fea000383ffff */
.L_x_43:
[----:B------:R-:W-:-:S07]  /*a980*/  MOV R3, UR5 ;  /* 0x0000000500037c02 */ /* 0x000fce0008000f00 */
.L_x_128:
[----:B-1----:R1:W2:Y:S02]  /*a990*/  SYNCS.PHASECHK.TRANS64.TRYWAIT P0, [R3+URZ], R2 ;  /* 0x00000002030075a7 */ /* 0x0022a400080011ff */
[----:B--2---:R-:W-:Y:S05]  /*a9a0*/  @!P0 NANOSLEEP.SYNCS 0x989680 ;  /* 0x009896800000895d */ /* 0x004fea0003900000 */
[----:B------:R-:W2:Y:S02]  /*a9b0*/  @!P0 SYNCS.PHASECHK.TRANS64 P0, [R3+URZ], R2 ;  /* 0x00000002030085a7 */ /* 0x000ea400080010ff */
[----:B--2---:R-:W-:Y:S05]  /*a9c0*/  @!P0 BRA `(.L_x_128) ;  /* 0xfffffffc00f08947 */ /* 0x004fea000383ffff */
[----:B------:R-:W-:Y:S05]  /*a9d0*/  BRA `(.L_x_129) ;  /* 0xffffff8000187947 */ /* 0x000fea000383ffff */
.L_x_44:
[----:B------:R-:W-:-:S07]  /*a9e0*/  MOV R3, UR5 ;  /* 0x0000000500037c02 */ /* 0x000fce0008000f00 */
.L_x_130:
[----:B-1----:R1:W2:Y:S02]  /*a9f0*/  SYNCS.PHASECHK.TRANS64.TRYWAIT P0, [R3+URZ], R2 ;  /* 0x00000002030075a7 */ /* 0x0022a400080011ff */
[----:B--2---:R-:W-:Y:S05]  /*aa00*/  @!P0 NANOSLEEP.SYNCS 0x989680 ;  /* 0x009896800000895d */ /* 0x004fea0003900000 */
[----:B------:R-:W2:Y:S02]  /*aa10*/  @!P0 SYNCS.PHASECHK.TRANS64 P0, [R3+URZ], R2 ;  /* 0x00000002030085a7 */ /* 0x000ea400080010ff */
[----:B--2---:R-:W-:Y:S05]  /*aa20*/  @!P0 BRA `(.L_x_130) ;  /* 0xfffffffc00f08947 */ /* 0x004fea000383ffff */
[----:B------:R-:W-:Y:S05]  /*aa30*/  BRA `(.L_x_131) ;  /* 0xffffff8000247947 */ /* 0x000fea000383ffff */
.L_x_45:
[----:B------:R-:W-:-:S07]  /*aa40*/  MOV R3, UR5 ;  /* 0x0000000500037c02 */ /* 0x000fce0008000f00 */
.L_x_132:
[----:B-1----:R1:W2:Y:S02]  /*aa50*/  SYNCS.PHASECHK.TRANS64.TRYWAIT P0, [R3+URZ], R2 ;  /* 0x00000002030075a7 */ /* 0x0022a400080011ff */
[----:B--2---:R-:W-:Y:S05]  /*aa60*/  @!P0 NANOSLEEP.SYNCS 0x989680 ;  /* 0x009896800000895d */ /* 0x004fea0003900000 */
[----:B------:R-:W2:Y:S02]  /*aa70*/  @!P0 SYNCS.PHASECHK.TRANS64 P0, [R3+URZ], R2 ;  /* 0x00000002030085a7 */ /* 0x000ea400080010ff */
[----:B--2---:R-:W-:Y:S05]  /*aa80*/  @!P0 BRA `(.L_x_132) ;  /* 0xfffffffc00f08947 */ /* 0x004fea000383ffff */
[----:B------:R-:W-:Y:S05]  /*aa90*/  BRA `(.L_x_133) ;  /* 0xffffff8000307947 */ /* 0x000fea000383ffff */
.L_x_48:
[----:B-1----:R1:W3:Y:S02]  /*aaa0*/  SYNCS.PHASECHK.TRANS64.TRYWAIT P0, [R0+URZ+0x120], R2 ;  /* 0x00012002000075a7 */ /* 0x0022e400080011ff */
[----:B---3--:R-:W-:Y:S05]  /*aab0*/  @!P0 NANOSLEEP.SYNCS 0x989680 ;  /* 0x009896800000895d */ /* 0x008fea0003900000 */
[----:B------:R-:W3:Y:S02]  /*aac0*/  @!P0 SYNCS.PHASECHK.TRANS64 P0, [R0+URZ+0x120], R2 ;  /* 0x00012002000085a7 */ /* 0x000ee400080010ff */
[----:B---3--:R-:W-:Y:S05]  /*aad0*/  @!P0 BRA `(.L_x_48) ;  /* 0xfffffffc00f08947 */ /* 0x008fea000383ffff */
[----:B------:R-:W-:Y:S05]  /*aae0*/  BRA `(.L_x_134) ;  /* 0xffffff8000947947 */ /* 0x000fea000383ffff */
.L_x_49:
[----:B------:R-:W-:-:S07]  /*aaf0*/  MOV R3, UR4 ;  /* 0x0000000400037c02 */ /* 0x000fce0008000f00 */
.L_x_135:
[----:B-1----:R1:W3:Y:S02]  /*ab00*/  SYNCS.PHASECHK.TRANS64.TRYWAIT P0, [R3+URZ+0xd0], R2 ;  /* 0x0000d002030075a7 */ /* 0x0022e400080011ff */
[----:B---3--:R-:W-:Y:S05]  /*ab10*/  @!P0 NANOSLEEP.SYNCS 0x989680 ;  /* 0x009896800000895d */ /* 0x008fea0003900000 */
[----:B------:R-:W3:Y:S02]  /*ab20*/  @!P0 SYNCS.PHASECHK.TRANS64 P0, [R3+URZ+0xd0], R2 ;  /* 0x0000d002030085a7 */ /* 0x000ee400080010ff */
[----:B---3--:R-:W-:Y:S05]  /*ab30*/  @!P0 BRA `(.L_x_135) ;  /* 0xfffffffc00f08947 */ /* 0x008fea000383ffff */
[----:B------:R-:W-:Y:S05]  /*ab40*/  BRA `(.L_x_136) ;  /* 0xffffff8000a47947 */ /* 0x000fea000383ffff */
.L_x_50:
[----:B-1----:R1:W3:Y:S02]  /*ab50*/  SYNCS.PHASECHK.TRANS64.TRYWAIT P1, [R0+URZ+0xc0], R2 ;  /* 0x0000c002000075a7 */ /* 0x0022e400080211ff */
[----:B---3--:R-:W-:Y:S05]  /*ab60*/  @!P1 NANOSLEEP.SYNCS 0x989680 ;  /* 0x009896800000995d */ /* 0x008fea0003900000 */
[----:B------:R-:W3:Y:S02]  /*ab70*/  @!P1 SYNCS.PHASECHK.TRANS64 P1, [R0+URZ+0xc0], R2 ;  /* 0x0000c002000095a7 */ /* 0x000ee400080210ff */
[----:B---3--:R-:W-:Y:S05]  /*ab80*/  @!P1 BRA `(.L_x_50) ;  /* 0xfffffffc00f09947 */ /* 0x008fea000383ffff */
[----:B------:R-:W-:Y:S05]  /*ab90*/  BRA `(.L_x_137) ;  /* 0xffffff8000d47947 */ /* 0x000fea000383ffff */
.L_x_53:
[----:B------:R-:W-:-:S07]  /*aba0*/  MOV R2, UR4 ;  /* 0x0000000400027c02 */ /* 0x000fce0008000f00 */
.L_x_138:
[----:B-1----:R1:W3:Y:S02]  /*abb0*/  SYNCS.PHASECHK.TRANS64.TRYWAIT P0, [R2+URZ+0xd0], R0 ;  /* 0x0000d000020075a7 */ /* 0x0022e400080011ff */
[----:B---3--:R-:W-:Y:S05]  /*abc0*/  @!P0 NANOSLEEP.SYNCS 0x989680 ;  /* 0x009896800000895d */ /* 0x008fea0003900000 */
[----:B------:R-:W3:Y:S02]  /*abd0*/  @!P0 SYNCS.PHASECHK.TRANS64 P0, [R2+URZ+0xd0], R0 ;  /* 0x0000d000020085a7 */ /* 0x000ee400080010ff */
[----:B---3--:R-:W-:Y:S05]  /*abe0*/  @!P0 BRA `(.L_x_138) ;  /* 0xfffffffc00f08947 */ /* 0x008fea000383ffff */
[----:B------:R-:W-:Y:S05]  /*abf0*/  BRA `(.L_x_52) ;  /* 0xffffff8400287947 */ /* 0x000fea000383ffff */
.L_x_60:
[----:B-1----:R1:W3:Y:S02]  /*ac00*/  SYNCS.PHASECHK.TRANS64.TRYWAIT P1, [R3+URZ+0xc0], R4 ;  /* 0x0000c004030075a7 */ /* 0x0022e400080211ff */
[----:B---3--:R-:W-:Y:S05]  /*ac10*/  @!P1 NANOSLEEP.SYNCS 0x989680 ;  /* 0x009896800000995d */ /* 0x008fea0003900000 */
[----:B------:R-:W3:Y:S02]  /*ac20*/  @!P1 SYNCS.PHASECHK.TRANS64 P1, [R3+URZ+0xc0], R4 ;  /* 0x0000c004030095a7 */ /* 0x000ee400080210ff */
[----:B---3--:R-:W-:Y:S05]  /*ac30*/  @!P1 BRA `(.L_x_60) ;  /* 0xfffffffc00f09947 */ /* 0x008fea000383ffff */
[----:B------:R-:W-:Y:S05]  /*ac40*/  BRA `(.L_x_139) ;  /* 0xffffff88008c7947 */ /* 0x000fea000383ffff */
.L_x_61:
[----:B------:R-:W-:-:S07]  /*ac50*/  MOV R4, UR22 ;  /* 0x0000001600047c02 */ /* 0x000fce0008000f00 */
.L_x_140:
[----:B-1----:R1:W3:Y:S02]  /*ac60*/  SYNCS.PHASECHK.TRANS64.TRYWAIT P0, [R4+URZ+0x100], R3 ;  /* 0x00010003040075a7 */ /* 0x0022e400080011ff */
[----:B---3--:R-:W-:Y:S05]  /*ac70*/  @!P0 NANOSLEEP.SYNCS 0x989680 ;  /* 0x009896800000895d */ /* 0x008fea0003900000 */
[----:B------:R-:W3:Y:S02]  /*ac80*/  @!P0 SYNCS.PHASECHK.TRANS64 P0, [R4+URZ+0x100], R3 ;  /* 0x00010003040085a7 */ /* 0x000ee400080010ff */
[----:B---3--:R-:W-:Y:S05]  /*ac90*/  @!P0 BRA `(.L_x_140) ;  /* 0xfffffffc00f08947 */ /* 0x008fea000383ffff */
[----:B------:R-:W-:Y:S05]  /*aca0*/  BRA `(.L_x_141) ;  /* 0xffffff8800d47947 */ /* 0x000fea000383ffff */
.L_x_64:
[----:B------:R-:W-:Y:S07]  /*acb0*/  MOV R3, UR7 ;  /* 0x0000000700037c02 */ /* 0x000fee0008000f00 */
.L_x_142:
[----:B-1----:R1:W2:Y:S02]  /*acc0*/  SYNCS.PHASECHK.TRANS64.TRYWAIT P0, [R3+URZ], R2 ;  /* 0x00000002030075a7 */ /* 0x0022a400080011ff */
[----:B--2---:R-:W-:Y:S05]  /*acd0*/  @!P0 NANOSLEEP.SYNCS 0x989680 ;  /* 0x009896800000895d */ /* 0x004fea0003900000 */
[----:B------:R-:W2:Y:S02]  /*ace0*/  @!P0 SYNCS.PHASECHK.TRANS64 P0, [R3+URZ], R2 ;  /* 0x00000002030085a7 */ /* 0x000ea400080010ff */
[----:B--2---:R-:W-:Y:S05]  /*acf0*/  @!P0 BRA `(.L_x_142) ;  /* 0xfffffffc00f08947 */ /* 0x004fea000383ffff */
[----:B------:R-:W-:Y:S05]  /*ad00*/  BRA `(.L_x_63) ;  /* 0xffffff8800f07947 */ /* 0x000fea000383ffff */
.L_x_67:
[----:B------:R-:W-:-:S07]  /*ad10*/  MOV R2, UR4 ;  /* 0x0000000400027c02 */ /* 0x000fce0008000f00 */
.L_x_143:
[----:B---3--:R3:W4:Y:S02]  /*ad20*/  SYNCS.PHASECHK.TRANS64.TRYWAIT P0, [R2+URZ], R0 ;  /* 0x00000000020075a7 */ /* 0x00872400080011ff */
[----:B----4-:R-:W-:Y:S05]  /*ad30*/  @!P0 NANOSLEEP.SYNCS 0x989680 ;  /* 0x009896800000895d */ /* 0x010fea0003900000 */
[----:B------:R-:W4:Y:S02]  /*ad40*/  @!P0 SYNCS.PHASECHK.TRANS64 P0, [R2+URZ], R0 ;  /* 0x00000000020085a7 */ /* 0x000f2400080010ff */
[----:B----4-:R-:W-:Y:S05]  /*ad50*/  @!P0 BRA `(.L_x_143) ;  /* 0xfffffffc00f08947 */ /* 0x010fea000383ffff */
[----:B------:R-:W-:Y:S05]  /*ad60*/  BRA `(.L_x_144) ;  /* 0xffffff8c00a87947 */ /* 0x000fea000383ffff */
.L_x_68:
[----:B------:R-:W-:-:S07]  /*ad70*/  MOV R3, UR5 ;  /* 0x0000000500037c02 */ /* 0x000fce0008000f00 */
.L_x_145:
[----:B-1----:R1:W3:Y:S02]  /*ad80*/  SYNCS.PHASECHK.TRANS64.TRYWAIT P0, [R3+URZ], R2 ;  /* 0x00000002030075a7 */ /* 0x0022e400080011ff */
[----:B---3--:R-:W-:Y:S05]  /*ad90*/  @!P0 NANOSLEEP.SYNCS 0x989680 ;  /* 0x009896800000895d */ /* 0x008fea0003900000 */
[----:B------:R-:W3:Y:S02]  /*ada0*/  @!P0 SYNCS.PHASECHK.TRANS64 P0, [R3+URZ], R2 ;  /* 0x00000002030085a7 */ /* 0x000ee400080010ff */
[----:B---3--:R-:W-:Y:S05]  /*adb0*/  @!P0 BRA `(.L_x_145) ;  /* 0xfffffffc00f08947 */ /* 0x008fea000383ffff */
[----:B------:R-:W-:Y:S05]  /*adc0*/  BRA `(.L_x_146) ;  /* 0xffffff8c00b47947 */ /* 0x000fea000383ffff */
.L_x_69:
[----:B------:R-:W-:-:S07]  /*add0*/  MOV R3, UR5 ;  /* 0x0000000500037c02 */ /* 0x000fce0008000f00 */
.L_x_147:
[----:B-1----:R1:W3:Y:S02]  /*ade0*/  SYNCS.PHASECHK.TRANS64.TRYWAIT P0, [R3+URZ], R2 ;  /* 0x00000002030075a7 */ /* 0x0022e400080011ff */
[----:B---3--:R-:W-:Y:S05]  /*adf0*/  @!P0 NANOSLEEP.SYNCS 0x989680 ;  /* 0x009896800000895d */ /* 0x008fea0003900000 */
[----:B------:R-:W3:Y:S02]  /*ae00*/  @!P0 SYNCS.PHASECHK.TRANS64 P0, [R3+URZ], R2 ;  /* 0x00000002030085a7 */ /* 0x000ee400080010ff */
[----:B---3--:R-:W-:Y:S05]  /*ae10*/  @!P0 BRA `(.L_x_147) ;  /* 0xfffffffc00f08947 */ /* 0x008fea000383ffff */
[----:B------:R-:W-:Y:S05]  /*ae20*/  BRA `(.L_x_148) ;  /* 0xffffff8c00c07947 */ /* 0x000fea000383ffff */
.L_x_70:
[----:B-1----:R-:W-:-:S07]  /*ae30*/  MOV R2, UR4 ;  /* 0x0000000400027c02 */ /* 0x002fce0008000f00 */
.L_x_149:
[----:B-1----:R1:W3:Y:S02]  /*ae40*/  SYNCS.PHASECHK.TRANS64.TRYWAIT P0, [R2+URZ], R0 ;  /* 0x00000000020075a7 */ /* 0x0022e400080011ff */
[----:B---3--:R-:W-:Y:S05]  /*ae50*/  @!P0 NANOSLEEP.SYNCS 0x989680 ;  /* 0x009896800000895d */ /* 0x008fea0003900000 */
[----:B------:R-:W3:Y:S02]  /*ae60*/  @!P0 SYNCS.PHASECHK.TRANS64 P0, [R2+URZ], R0 ;  /* 0x00000000020085a7 */ /* 0x000ee400080010ff */
[----:B---3--:R-:W-:Y:S05]  /*ae70*/  @!P0 BRA `(.L_x_149) ;  /* 0xfffffffc00f08947 */ /* 0x008fea000383ffff */
[----:B------:R-:W-:Y:S05]  /*ae80*/  BRA `(.L_x_150) ;  /* 0xffffff8c00cc7947 */ /* 0x000fea000383ffff */
.L_x_75:
[----:B---3--:R3:W4:Y:S02]  /*ae90*/  SYNCS.PHASECHK.TRANS64.TRYWAIT P0, [R2+URZ+0xc0], R0 ;  /* 0x0000c000020075a7 */ /* 0x00872400080011ff */
[----:B----4-:R-:W-:Y:S05]  /*aea0*/  @!P0 NANOSLEEP.SYNCS 0x989680 ;  /* 0x009896800000895d */ /* 0x010fea0003900000 */
[----:B------:R-:W4:Y:S02]  /*aeb0*/  @!P0 SYNCS.PHASECHK.TRANS64 P0, [R2+URZ+0xc0], R0 ;  /* 0x0000c000020085a7 */ /* 0x000f2400080010ff */
[----:B----4-:R-:W-:Y:S05]  /*aec0*/  @!P0 BRA `(.L_x_75) ;  /* 0xfffffffc00f08947 */ /* 0x010fea000383ffff */
[----:B------:R-:W-:Y:S05]  /*aed0*/  BRA `(.L_x_151) ;  /* 0xffffff9000f07947 */ /* 0x000fea000383ffff */
.L_x_78:
[----:B------:R-:W-:Y:S07]  /*aee0*/  MOV R2, UR29 ;  /* 0x0000001d00027c02 */ /* 0x000fee0008000f00 */
.L_x_152:
[----:B---3--:R3:W4:Y:S02]  /*aef0*/  SYNCS.PHASECHK.TRANS64.TRYWAIT P1, [R2+URZ+0xb8], R0 ;  /* 0x0000b800020075a7 */ /* 0x00872400080211ff */
[----:B----4-:R-:W-:Y:S05]  /*af00*/  @!P1 NANOSLEEP.SYNCS 0x989680 ;  /* 0x009896800000995d */ /* 0x010fea0003900000 */
[----:B------:R-:W4:Y:S02]  /*af10*/  @!P1 SYNCS.PHASECHK.TRANS64 P1, [R2+URZ+0xb8], R0 ;  /* 0x0000b800020095a7 */ /* 0x000f2400080210ff */
[----:B----4-:R-:W-:Y:S05]  /*af20*/  @!P1 BRA `(.L_x_152) ;  /* 0xfffffffc00f09947 */ /* 0x010fea000383ffff */
[----:B------:R-:W-:Y:S05]  /*af30*/  BRA `(.L_x_77) ;  /* 0xffffff9800647947 */ /* 0x000fea000383ffff */
.L_x_81:
[----:B------:R-:W-:Y:S07]  /*af40*/  MOV R2, UR29 ;  /* 0x0000001d00027c02 */ /* 0x000fee0008000f00 */
.L_x_153:
[----:B---3--:R3:W4:Y:S02]  /*af50*/  SYNCS.PHASECHK.TRANS64.TRYWAIT P0, [R2+URZ+0xa8], R4 ;  /* 0x0000a804020075a7 */ /* 0x00872400080011ff */
[----:B----4-:R-:W-:Y:S05]  /*af60*/  @!P0 NANOSLEEP.SYNCS 0x989680 ;  /* 0x009896800000895d */ /* 0x010fea0003900000 */
[----:B------:R-:W4:Y:S02]  /*af70*/  @!P0 SYNCS.PHASECHK.TRANS64 P0, [R2+URZ+0xa8], R4 ;  /* 0x0000a804020085a7 */ /* 0x000f2400080010ff */
[----:B----4-:R-:W-:Y:S05]  /*af80*/  @!P0 BRA `(.L_x_153) ;  /* 0xfffffffc00f08947 */ /* 0x010fea000383ffff */
[----:B------:R-:W-:Y:S05]  /*af90*/  BRA `(.L_x_154) ;  /* 0xffffff9800bc7947 */ /* 0x000fea000383ffff */
.L_x_84:
[----:B------:R-:W-:Y:S07]  /*afa0*/  MOV R2, UR4 ;  /* 0x0000000400027c02 */ /* 0x000fee0008000f00 */
.L_x_155:
[----:B-1----:R1:W2:Y:S02]  /*afb0*/  SYNCS.PHASECHK.TRANS64.TRYWAIT P0, [R2+URZ+0xc0], R0 ;  /* 0x0000c000020075a7 */ /* 0x0022a400080011ff */
[----:B--2---:R-:W-:Y:S05]  /*afc0*/  @!P0 NANOSLEEP.SYNCS 0x989680 ;  /* 0x009896800000895d */ /* 0x004fea0003900000 */
[----:B------:R-:W2:Y:S02]  /*afd0*/  @!P0 SYNCS.PHASECHK.TRANS64 P0, [R2+URZ+0xc0], R0 ;  /* 0x0000c000020085a7 */ /* 0x000ea400080010ff */
[----:B--2---:R-:W-:Y:S05]  /*afe0*/  @!P0 BRA `(.L_x_155) ;  /* 0xfffffffc00f08947 */ /* 0x004fea000383ffff */
[----:B------:R-:W-:Y:S05]  /*aff0*/  BRA `(.L_x_156) ;  /* 0xffffffa400307947 */ /* 0x000fea000383ffff */
.L_x_90:
[----:B------:R-:W-:Y:S07]  /*b000*/  MOV R2, UR46 ;  /* 0x0000002e00027c02 */ /* 0x000fee0008000f00 */
.L_x_157:
[----:B-1----:R1:W3:Y:S02]  /*b010*/  SYNCS.PHASECHK.TRANS64.TRYWAIT P1, [R2+URZ+0xa0], R0 ;  /* 0x0000a000020075a7 */ /* 0x0022e400080211ff */
[----:B---3--:R-:W-:Y:S05]  /*b020*/  @!P1 NANOSLEEP.SYNCS 0x989680 ;  /* 0x009896800000995d */ /* 0x008fea0003900000 */
[----:B------:R-:W3:Y:S02]  /*b030*/  @!P1 SYNCS.PHASECHK.TRANS64 P1, [R2+URZ+0xa0], R0 ;  /* 0x0000a000020095a7 */ /* 0x000ee400080210ff */
[----:B---3--:R-:W-:Y:S05]  /*b040*/  @!P1 BRA `(.L_x_157) ;  /* 0xfffffffc00f09947 */ /* 0x008fea000383ffff */
[----:B------:R-:W-:Y:S05]  /*b050*/  BRA `(.L_x_89) ;  /* 0xffffffb000ac7947 */ /* 0x000fea000383ffff */
.L_x_92:
[----:B-1----:R-:W-:Y:S07]  /*b060*/  MOV R0, UR47 ;  /* 0x0000002f00007c02 */ /* 0x002fee0008000f00 */
.L_x_158:
[----:B-1----:R1:W3:Y:S02]  /*b070*/  SYNCS.PHASECHK.TRANS64.TRYWAIT P0, [R0+URZ+0xe0], R3 ;  /* 0x0000e003000075a7 */ /* 0x0022e400080011ff */
[----:B---3--:R-:W-:Y:S05]  /*b080*/  @!P0 NANOSLEEP.SYNCS 0x989680 ;  /* 0x009896800000895d */ /* 0x008fea0003900000 */
[----:B------:R-:W3:Y:S02]  /*b090*/  @!P0 SYNCS.PHASECHK.TRANS64 P0, [R0+URZ+0xe0], R3 ;  /* 0x0000e003000085a7 */ /* 0x000ee400080010ff */
[----:B---3--:R-:W-:Y:S05]  /*b0a0*/  @!P0 BRA `(.L_x_158) ;  /* 0xfffffffc00f08947 */ /* 0x008fea000383ffff */
[----:B------:R-:W-:Y:S05]  /*b0b0*/  BRA `(.L_x_91) ;  /* 0xffffffb400ac7947 */ /* 0x000fea000383ffff */
        .weak           $__internal_0_$__cuda_sm10x_tcgen05_guardrail_trap_col_being_dealloced_not_returned_by_alloc
        .type           $__internal_0_$__cuda_sm10x_tcgen05_guardrail_trap_col_being_dealloced_not_returned_by_alloc,@function
        .size           $__internal_0_$__cuda_sm10x_tcgen05_guardrail_trap_col_being_dealloced_not_returned_by_alloc,($__internal_1_$__cuda_sm10x_tcgen05_guardrail_trap_phase_invalid_during_alloc - $__internal_0_$__cuda_sm10x_tcgen05_guardrail_trap_col_being_dealloced_not_returned_by_alloc)
$__internal_0_$__cuda_sm10x_tcgen05_guardrail_trap_col_being_dealloced_not_returned_by_alloc:
[----:B------:R-:W-:Y:S05]  /*b0c0*/  BPT.TRAP 0x1 ;  /* 0x000000040000795c */ /* 0x000fea0000300000 */
[----:B------:R-:W-:-:S04]  /*b0d0*/  HFMA2 R3, -RZ, RZ, 0, 0 ;  /* 0x00000000ff037431 */ /* 0x000fc800000001ff */
[----:B------:R-:W-:Y:S05]  /*b0e0*/  RET.REL.NODEC R2 `(_ZN7cutlass13device_kernelINS_4gemm6kernel13GemmUniversalIN4cute5tupleIJiiiiEEENS1_10collective13CollectiveMmaINS1_35MainloopSm100TmaUmmaWarpSpecializedILi10ELi2ELi4ENS5_IJNS4_1CILi1EEESB_SB_EEEEENS5_IJNSA_ILi64EEENSA_ILi240EEESE_EEENS_12float_e4m3_tENS5_IJlSB_lEEESH_SI_NS4_8TiledMMAINS4_8MMA_AtomIJNS4_10MMA_TraitsINS4_19SM100_MMA_F8F6F4_SSEJSH_SH_fSE_SF_NS4_17integral_constantINS4_4UMMA5MajorELSP_0EEESQ_NSN_INSO_7ScaleInELSR_0EEESS_EEEEEENS4_6LayoutISC_NS5_IJNSA_ILi0EEESW_SW_EEEEENS5_IJNS4_10UnderscoreESZ_SZ_EEEEENS4_13SM90_TMA_LOADENS4_14ComposedLayoutINS4_7SwizzleILi2ELi4ELi3EEENS4_18smem_ptr_flag_bitsILi8EEENSV_INS5_IJNSA_ILi8EEESE_EEENS5_IJSE_SB_EEEEEEEvNS4_8identityES12_S1C_vS1D_EENS_8epilogue10collective18CollectiveEpilogueINS1F_23Sm100TmaWarpSpecializedILi1ELi1ELi120ELb0ELb0EEEJSG_NS5_IJNSV_ISE_SB_EENSV_ISF_SB_EEEEESH_SI_SH_SI_NS1F_6fusion15FusionCallbacksIS1J_NS1N_17LinearCombinationISH_fSH_fLNS_15FloatRoundStyleE2EEESG_S1M_JEEENS4_5SM1004TMEM4LOAD25SM100_TMEM_LOAD_16dp32b8xES12_NS13_INS14_ILi0ELi4ELi3EEES17_NSV_INS5_IJS18_NSA_ILi16EEEEEENS5_IJS1Y_SB_EEEEEEENS4_39AutoVectorizingCopyWithAssumedAlignmentILi128EEENS4_14SM90_TMA_STOREES22_S24_S24_EEEvvEEEEvNT_6ParamsE) ;  /* 0xffffff4c02c47950 */ /* 0x000fea0003c3ffff */
        .weak           $__internal_1_$__cuda_sm10x_tcgen05_guardrail_trap_phase_invalid_during_alloc
        .type           $__internal_1_$__cuda_sm10x_tcgen05_guardrail_trap_phase_invalid_during_alloc,@function
        .size           $__internal_1_$__cuda_sm10x_tcgen05_guardrail_trap_phase_invalid_during_alloc,($__internal_2_$__cuda_sm10x_tcgen05_guardrail_trap_unallocated_columns_being_dealloced - $__internal_1_$__cuda_sm10x_tcgen05_guardrail_trap_phase_invalid_during_alloc)
$__internal_1_$__cuda_sm10x_tcgen05_guardrail_trap_phase_invalid_during_alloc:
[----:B------:R-:W-:Y:S05]  /*b0f0*/  BPT.TRAP 0x1 ;  /* 0x000000040000795c */ /* 0x000fea0000300000 */
[----:B------:R-:W-:-:S04]  /*b100*/  MOV R3, 0x0 ;  /* 0x0000000000037802 */ /* 0x000fc80000000f00 */
[----:B------:R-:W-:Y:S05]  /*b110*/  RET.REL.NODEC R2 `(_ZN7cutlass13device_kernelINS_4gemm6kernel13GemmUniversalIN4cute5tupleIJiiiiEEENS1_10collective13CollectiveMmaINS1_35MainloopSm100TmaUmmaWarpSpecializedILi10ELi2ELi4ENS5_IJNS4_1CILi1EEESB_SB_EEEEENS5_IJNSA_ILi64EEENSA_ILi240EEESE_EEENS_12float_e4m3_tENS5_IJlSB_lEEESH_SI_NS4_8TiledMMAINS4_8MMA_AtomIJNS4_10MMA_TraitsINS4_19SM100_MMA_F8F6F4_SSEJSH_SH_fSE_SF_NS4_17integral_constantINS4_4UMMA5MajorELSP_0EEESQ_NSN_INSO_7ScaleInELSR_0EEESS_EEEEEENS4_6LayoutISC_NS5_IJNSA_ILi0EEESW_SW_EEEEENS5_IJNS4_10UnderscoreESZ_SZ_EEEEENS4_13SM90_TMA_LOADENS4_14ComposedLayoutINS4_7SwizzleILi2ELi4ELi3EEENS4_18smem_ptr_flag_bitsILi8EEENSV_INS5_IJNSA_ILi8EEESE_EEENS5_IJSE_SB_EEEEEEEvNS4_8identityES12_S1C_vS1D_EENS_8epilogue10collective18CollectiveEpilogueINS1F_23Sm100TmaWarpSpecializedILi1ELi1ELi120ELb0ELb0EEEJSG_NS5_IJNSV_ISE_SB_EENSV_ISF_SB_EEEEESH_SI_SH_SI_NS1F_6fusion15FusionCallbacksIS1J_NS1N_17LinearCombinationISH_fSH_fLNS_15FloatRoundStyleE2EEESG_S1M_JEEENS4_5SM1004TMEM4LOAD25SM100_TMEM_LOAD_16dp32b8xES12_NS13_INS14_ILi0ELi4ELi3EEES17_NSV_INS5_IJS18_NSA_ILi16EEEEEENS5_IJS1Y_SB_EEEEEEENS4_39AutoVectorizingCopyWithAssumedAlignmentILi128EEENS4_14SM90_TMA_STOREES22_S24_S24_EEEvvEEEEvNT_6ParamsE) ;  /* 0xffffff4c02b87950 */ /* 0x000fea0003c3ffff */
        .weak           $__internal_2_$__cuda_sm10x_tcgen05_guardrail_trap_unallocated_columns_being_dealloced
        .type           $__internal_2_$__cuda_sm10x_tcgen05_guardrail_trap_unallocated_columns_being_dealloced,@function
        .size           $__internal_2_$__cuda_sm10x_tcgen05_guardrail_trap_unallocated_columns_being_dealloced,(.L_x_160 - $__internal_2_$__cuda_sm10x_tcgen05_guardrail_trap_unallocated_columns_being_dealloced)
$__internal_2_$__cuda_sm10x_tcgen05_guardrail_trap_unallocated_columns_being_dealloced:
[----:B------:R-:W-:Y:S05]  /*b120*/  BPT.TRAP 0x1 ;  /* 0x000000040000795c */ /* 0x000fea0000300000 */
[----:B------:R-:W-:-:S04]  /*b130*/  HFMA2 R3, -RZ, RZ, 0, 0 ;  /* 0x00000000ff037431 */ /* 0x000fc800000001ff */
[----:B------:R-:W-:Y:S05]  /*b140*/  RET.REL.NODEC R2 `(_ZN7cutlass13device_kernelINS_4gemm6kernel13GemmUniversalIN4cute5tupleIJiiiiEEENS1_10collective13CollectiveMmaINS1_35MainloopSm100TmaUmmaWarpSpecializedILi10ELi2ELi4ENS5_IJNS4_1CILi1EEESB_SB_EEEEENS5_IJNSA_ILi64EEENSA_ILi240EEESE_EEENS_12float_e4m3_tENS5_IJlSB_lEEESH_SI_NS4_8TiledMMAINS4_8MMA_AtomIJNS4_10MMA_TraitsINS4_19SM100_MMA_F8F6F4_SSEJSH_SH_fSE_SF_NS4_17integral_constantINS4_4UMMA5MajorELSP_0EEESQ_NSN_INSO_7ScaleInELSR_0EEESS_EEEEEENS4_6LayoutISC_NS5_IJNSA_ILi0EEESW_SW_EEEEENS5_IJNS4_10UnderscoreESZ_SZ_EEEEENS4_13SM90_TMA_LOADENS4_14ComposedLayoutINS4_7SwizzleILi2ELi4ELi3EEENS4_18smem_ptr_flag_bitsILi8EEENSV_INS5_IJNSA_ILi8EEESE_EEENS5_IJSE_SB_EEEEEEEvNS4_8identityES12_S1C_vS1D_EENS_8epilogue10collective18CollectiveEpilogueINS1F_23Sm100TmaWarpSpecializedILi1ELi1ELi120ELb0ELb0EEEJSG_NS5_IJNSV_ISE_SB_EENSV_ISF_SB_EEEEESH_SI_SH_SI_NS1F_6fusion15FusionCallbacksIS1J_NS1N_17LinearCombinationISH_fSH_fLNS_15FloatRoundStyleE2EEESG_S1M_JEEENS4_5SM1004TMEM4LOAD25SM100_TMEM_LOAD_16dp32b8xES12_NS13_INS14_ILi0ELi4ELi3EEES17_NSV_INS5_IJS18_NSA_ILi16EEEEEENS5_IJS1Y_SB_EEEEEEENS4_39AutoVectorizingCopyWithAssumedAlignmentILi128EEENS4_14SM90_TMA_STOREES22_S24_S24_EEEvvEEEEvNT_6ParamsE) ;  /* 0xffffff4c02ac7950 */ /* 0x000fea0003c3ffff */
.L_x_159:
[----:B------:R-:W-:-:S00]  /*b150*/  BRA `(.L_x_159) ;  /* 0xfffffffc00fc7947 */ /* 0x000fc0000383ffff */
[----:B------:R-:W-:-:S00]  /*b160*/  NOP ;  /* 0x0000000000007918 */ /* 0x000fc00000000000 */
        /* <DEDUP_REMOVED lines=9> */
.L_x_160:


//--------------------- .nv.global.init           --------------------------
	.section	.nv.global.init,"aw",@progbits
.nv.global.init:
	.type		$str$26,@object
	.size		$str$26,($str$25 - $str$26)
$str$26:
        /*0000*/ 	.byte	0x2f, 0x74, 0x6d, 0x70, 0x2f, 0x63, 0x75, 0x74, 0x6c, 0x61, 0x73, 0x73, 0x5f, 0x73, 0x77, 0x65
        /*0010*/ 	.byte	0x65, 0x70, 0x5f, 0x73, 0x72, 0x63, 0x2f, 0x69, 0x6e, 0x63, 0x6c, 0x75, 0x64, 0x65, 0x2f, 0x63
        /*0020*/ 	.byte	0x75, 0x74, 0x65, 0x2f, 0x61, 0x74, 0x6f, 0x6d, 0x2f, 0x63, 0x6f, 0x70, 0x79, 0x5f, 0x74, 0x72
        /*0030*/ 	.byte	0x61, 0x69, 0x74, 0x73, 0x5f, 0x73, 0x6d, 0x31, 0x30, 0x30, 0x2e, 0x68, 0x70, 0x70, 0x00
	.type		$str$25,@object
	.size		$str$25,(__unnamed_1 - $str$25)
$str$25:
        /*003f*/ 	.byte	0x28, 0x28, 0x75, 0x69, 0x6e, 0x74, 0x33, 0x32, 0x5f, 0x74, 0x28, 0x74, 0x68, 0x72, 0x65, 0x61
        /*004f*/ 	.byte	0x64, 0x49, 0x64, 0x78, 0x2e, 0x78, 0x29, 0x20, 0x2f, 0x20, 0x33, 0x32, 0x29, 0x20, 0x25, 0x20
        /*005f*/ 	.byte	0x34, 0x29, 0x20, 0x3d, 0x3d, 0x20, 0x28, 0x28, 0x28, 0x74, 0x6d, 0x65, 0x6d, 0x5f, 0x61, 0x64
        /*006f*/ 	.byte	0x64, 0x72, 0x20, 0x3e, 0x3e, 0x20, 0x31, 0x36, 0x29, 0x20, 0x2f, 0x20, 0x33, 0x32, 0x29, 0x20
        /*007f*/ 	.byte	0x25, 0x20, 0x34, 0x29, 0x00
	.type		__unnamed_1,@object
	.size		__unnamed_1,(.L_1 - __unnamed_1)
__unnamed_1:
        /* <DEDUP_REMOVED lines=37> */
        /*02d4*/ 	.byte	0x3c, 0x30, 0x3e, 0x3e, 0x3e, 0x3e, 0x5d, 0x00
.L_1:


//--------------------- .nv.shared._ZN7cutlass13device_kernelINS_4gemm6kernel13GemmUniversalIN4cute5tupleIJiiiiEEENS1_10collective13CollectiveMmaINS1_35MainloopSm100TmaUmmaWarpSpecializedILi10ELi2ELi4ENS5_IJNS4_1CILi1EEESB_SB_EEEEENS5_IJNSA_ILi64EEENSA_ILi240EEESE_EEENS_12float_e4m3_tENS5_IJlSB_lEEESH_SI_NS4_8TiledMMAINS4_8MMA_AtomIJNS4_10MMA_TraitsINS4_19SM100_MMA_F8F6F4_SSEJSH_SH_fSE_SF_NS4_17integral_constantINS4_4UMMA5MajorELSP_0EEESQ_NSN_INSO_7ScaleInELSR_0EEESS_EEEEEENS4_6LayoutISC_NS5_IJNSA_ILi0EEESW_SW_EEEEENS5_IJNS4_10UnderscoreESZ_SZ_EEEEENS4_13SM90_TMA_LOADENS4_14ComposedLayoutINS4_7SwizzleILi2ELi4ELi3EEENS4_18smem_ptr_flag_bitsILi8EEENSV_INS5_IJNSA_ILi8EEESE_EEENS5_IJSE_SB_EEEEEEEvNS4_8identityES12_S1C_vS1D_EENS_8epilogue10collective18CollectiveEpilogueINS1F_23Sm100TmaWarpSpecializedILi1ELi1ELi120ELb0ELb0EEEJSG_NS5_IJNSV_ISE_SB_EENSV_ISF_SB_EEEEESH_SI_SH_SI_NS1F_6fusion15FusionCallbacksIS1J_NS1N_17LinearCombinationISH_fSH_fLNS_15FloatRoundStyleE2EEESG_S1M_JEEENS4_5SM1004TMEM4LOAD25SM100_TMEM_LOAD_16dp32b8xES12_NS13_INS14_ILi0ELi4ELi3EEES17_NSV_INS5_IJS18_NSA_ILi16EEEEEENS5_IJS1Y_SB_EEEEEEENS4_39AutoVectorizingCopyWithAssumedAlignmentILi128EEENS4_14SM90_TMA_STOREES22_S24_S24_EEEvvEEEEvNT_6ParamsE --------------------------
	.section	.nv.shared._ZN7cutlass13device_kernelINS_4gemm6kernel13GemmUniversalIN4cute5tupleIJiiiiEEENS1_10collective13CollectiveMmaINS1_35MainloopSm100TmaUmmaWarpSpecializedILi10ELi2ELi4ENS5_IJNS4_1CILi1EEESB_SB_EEEEENS5_IJNSA_ILi64EEENSA_ILi240EEESE_EEENS_12float_e4m3_tENS5_IJlSB_lEEESH_SI_NS4_8TiledMMAINS4_8MMA_AtomIJNS4_10MMA_TraitsINS4_19SM100_MMA_F8F6F4_SSEJSH_SH_fSE_SF_NS4_17integral_constantINS4_4UMMA5MajorELSP_0EEESQ_NSN_INSO_7ScaleInELSR_0EEESS_EEEEEENS4_6LayoutISC_NS5_IJNSA_ILi0EEESW_SW_EEEEENS5_IJNS4_10UnderscoreESZ_SZ_EEEEENS4_13SM90_TMA_LOADENS4_14ComposedLayoutINS4_7SwizzleILi2ELi4ELi3EEENS4_18smem_ptr_flag_bitsILi8EEENSV_INS5_IJNSA_ILi8EEESE_EEENS5_IJSE_SB_EEEEEEEvNS4_8identityES12_S1C_vS1D_EENS_8epilogue10collective18CollectiveEpilogueINS1F_23Sm100TmaWarpSpecializedILi1ELi1ELi120ELb0ELb0EEEJSG_NS5_IJNSV_ISE_SB_EENSV_ISF_SB_EEEEESH_SI_SH_SI_NS1F_6fusion15FusionCallbacksIS1J_NS1N_17LinearCombinationISH_fSH_fLNS_15FloatRoundStyleE2EEESG_S1M_JEEENS4_5SM1004TMEM4LOAD25SM100_TMEM_LOAD_16dp32b8xES12_NS13_INS14_ILi0ELi4ELi3EEES17_NSV_INS5_IJS18_NSA_ILi16EEEEEENS5_IJS1Y_SB_EEEEEEENS4_39AutoVectorizingCopyWithAssumedAlignmentILi128EEENS4_14SM90_TMA_STOREES22_S24_S24_EEEvvEEEEvNT_6ParamsE,"aw",@nobits
	.sectionflags	@""
	.align	16
	.zero		1024


//--------------------- .nv.shared.reserved.0     --------------------------
	.section	.nv.shared.reserved.0,"aw",@nobits
	.weak		__nv_reservedSMEM_offset_0_alias
	.size		__nv_reservedSMEM_offset_0_alias, 0, 64
	.other		__nv_reservedSMEM_offset_0_alias,@"STO_CUDA_RESERVED_SHARED STV_DEFAULT"
__nv_reservedSMEM_offset_0_alias:
	.zero		0
.nv.shared.reserved.0:
	.zero		64
	.weak		__nv_reservedSMEM_tcgen05_partition
	.type		__nv_reservedSMEM_tcgen05_partition,@object
	.size		__nv_reservedSMEM_tcgen05_partition,(.L_0 - __nv_reservedSMEM_tcgen05_partition)
__nv_reservedSMEM_tcgen05_partition:
	.zero		32
.L_0:


//--------------------- .nv.global                --------------------------
	.section	.nv.global,"aw",@nobits
.nv.global:
	.type		_ZN40_INTERNAL_9466a32b_4_k_cu_0ee2bb9c_252674cute1_E,@object
	.size		_ZN40_INTERNAL_9466a32b_4_k_cu_0ee2bb9c_252674cute1_E,(_ZN40_INTERNAL_9466a32b_4_k_cu_0ee2bb9c_252674cuda3std3__45__cpo6cbeginE - _ZN40_INTERNAL_9466a32b_4_k_cu_0ee2bb9c_252674cute1_E)
_ZN40_INTERNAL_9466a32b_4_k_cu_0ee2bb9c_252674cute1_E:
	.zero		1
	.type		_ZN40_INTERNAL_9466a32b_4_k_cu_0ee2bb9c_252674cuda3std3__45__cpo6cbeginE,@object
	.size		_ZN40_INTERNAL_9466a32b_4_k_cu_0ee2bb9c_252674cuda3std3__45__cpo6cbeginE,(_ZN40_INTERNAL_9466a32b_4_k_cu_0ee2bb9c_252674cuda3std3__48in_placeE - _ZN40_INTERNAL_9466a32b_4_k_cu_0ee2bb9c_252674cuda3std3__45__cpo6cbeginE)
_ZN40_INTERNAL_9466a32b_4_k_cu_0ee2bb9c_252674cuda3std3__45__cpo6cbeginE:
	.zero		1
	.type		_ZN40_INTERNAL_9466a32b_4_k_cu_0ee2bb9c_252674cuda3std3__48in_placeE,@object
	.size		_ZN40_INTERNAL_9466a32b_4_k_cu_0ee2bb9c_252674cuda3std3__48in_placeE,(_ZN40_INTERNAL_9466a32b_4_k_cu_0ee2bb9c_252674cuda3std6ranges3__45__cpo9iter_moveE - _ZN40_INTERNAL_9466a32b_4_k_cu_0ee2bb9c_252674cuda3std3__48in_placeE)
_ZN40_INTERNAL_9466a32b_4_k_cu_0ee2bb9c_252674cuda3std3__48in_placeE:
	.zero		1
	.type		_ZN40_INTERNAL_9466a32b_4_k_cu_0ee2bb9c_252674cuda3std6ranges3__45__cpo9iter_moveE,@object
	.size		_ZN40_INTERNAL_9466a32b_4_k_cu_0ee2bb9c_252674cuda3std6ranges3__45__cpo9iter_moveE,(_ZN40_INTERNAL_9466a32b_4_k_cu_0ee2bb9c_252674cuda3std3__45__cpo5beginE - _ZN40_INTERNAL_9466a32b_4_k_cu_0ee2bb9c_252674cuda3std6ranges3__45__cpo9iter_moveE)
_ZN40_INTERNAL_9466a32b_4_k_cu_0ee2bb9c_252674cuda3std6ranges3__45__cpo9iter_moveE:
	.zero		1
	.type		_ZN40_INTERNAL_9466a32b_4_k_cu_0ee2bb9c_252674cuda3std3__45__cpo5beginE,@object
	.size		_ZN40_INTERNAL_9466a32b_4_k_cu_0ee2bb9c_252674cuda3std3__45__cpo5beginE,(_ZN40_INTERNAL_9466a32b_4_k_cu_0ee2bb9c_252674cuda3std3__442_GLOBAL__N__9466a32b_4_k_cu_0ee2bb9c_252676ignoreE - _ZN40_INTERNAL_9466a32b_4_k_cu_0ee2bb9c_252674cuda3std3__45__cpo5beginE)
_ZN40_INTERNAL_9466a32b_4_k_cu_0ee2bb9c_252674cuda3std3__45__cpo5beginE:
	.zero		1
	.type		_ZN40_INTERNAL_9466a32b_4_k_cu_0ee2bb9c_252674cuda3std3__442_GLOBAL__N__9466a32b_4_k_cu_0ee2bb9c_252676ignoreE,@object
	.size		_ZN40_INTERNAL_9466a32b_4_k_cu_0ee2bb9c_252674cuda3std3__442_GLOBAL__N__9466a32b_4_k_cu_0ee2bb9c_252676ignoreE,(_ZN40_INTERNAL_9466a32b_4_k_cu_0ee2bb9c_252674cute7productE - _ZN40_INTERNAL_9466a32b_4_k_cu_0ee2bb9c_252674cuda3std3__442_GLOBAL__N__9466a32b_4_k_cu_0ee2bb9c_252676ignoreE)
_ZN40_INTERNAL_9466a32b_4_k_cu_0ee2bb9c_252674cuda3std3__442_GLOBAL__N__9466a32b_4_k_cu_0ee2bb9c_252676ignoreE:
	.zero		1
	.type		_ZN40_INTERNAL_9466a32b_4_k_cu_0ee2bb9c_252674cute7productE,@object
	.size		_ZN40_INTERNAL_9466a32b_4_k_cu_0ee2bb9c_252674cute7productE,(_ZN40_INTERNAL_9466a32b_4_k_cu_0ee2bb9c_252674cuda3std3__45__cpo3endE - _ZN40_INTERNAL_9466a32b_4_k_cu_0ee2bb9c_252674cute7productE)
_ZN40_INTERNAL_9466a32b_4_k_cu_0ee2bb9c_252674cute7productE:
	.zero		1
	.type		_ZN40_INTERNAL_9466a32b_4_k_cu_0ee2bb9c_252674cuda3std3__45__cpo3endE,@object
	.size		_ZN40_INTERNAL_9466a32b_4_k_cu_0ee2bb9c_252674cuda3std3__45__cpo3endE,(_ZN40_INTERNAL_9466a32b_4_k_cu_0ee2bb9c_252674cuda3std3__419piecewise_constructE - _ZN40_INTERNAL_9466a32b_4_k_cu_0ee2bb9c_252674cuda3std3__45__cpo3endE)
_ZN40_INTERNAL_9466a32b_4_k_cu_0ee2bb9c_252674cuda3std3__45__cpo3endE:
	.zero		1
	.type		_ZN40_INTERNAL_9466a32b_4_k_cu_0ee2bb9c_252674cuda3std3__419piecewise_constructE,@object
	.size		_ZN40_INTERNAL_9466a32b_4_k_cu_0ee2bb9c_252674cuda3std3__419piecewise_constructE,(_ZN40_INTERNAL_9466a32b_4_k_cu_0ee2bb9c_252674cuda3std3__45__cpo4cendE - _ZN40_INTERNAL_9466a32b_4_k_cu_0ee2bb9c_252674cuda3std3__419piecewise_constructE)
_ZN40_INTERNAL_9466a32b_4_k_cu_0ee2bb9c_252674cuda3std3__419piecewise_constructE:
	.zero		1
	.type		_ZN40_INTERNAL_9466a32b_4_k_cu_0ee2bb9c_252674cuda3std3__45__cpo4cendE,@object
	.size		_ZN40_INTERNAL_9466a32b_4_k_cu_0ee2bb9c_252674cuda3std3__45__cpo4cendE,(_ZN40_INTERNAL_9466a32b_4_k_cu_0ee2bb9c_252674cuda3std6ranges3__45__cpo4swapE - _ZN40_INTERNAL_9466a32b_4_k_cu_0ee2bb9c_252674cuda3std3__45__cpo4cendE)
_ZN40_INTERNAL_9466a32b_4_k_cu_0ee2bb9c_252674cuda3std3__45__cpo4cendE:
	.zero		1
	.type		_ZN40_INTERNAL_9466a32b_4_k_cu_0ee2bb9c_252674cuda3std6ranges3__45__cpo4swapE,@object
	.size		_ZN40_INTERNAL_9466a32b_4_k_cu_0ee2bb9c_252674cuda3std6ranges3__45__cpo4swapE,(.L_9 - _ZN40_INTERNAL_9466a32b_4_k_cu_0ee2bb9c_252674cuda3std6ranges3__45__cpo4swapE)
_ZN40_INTERNAL_9466a32b_4_k_cu_0ee2bb9c_252674cuda3std6ranges3__45__cpo4swapE:
	.zero		1
.L_9:


//--------------------- .nv.constant0._ZN7cutlass13device_kernelINS_4gemm6kernel13GemmUniversalIN4cute5tupleIJiiiiEEENS1_10collective13CollectiveMmaINS1_35MainloopSm100TmaUmmaWarpSpecializedILi10ELi2ELi4ENS5_IJNS4_1CILi1EEESB_SB_EEEEENS5_IJNSA_ILi64EEENSA_ILi240EEESE_EEENS_12float_e4m3_tENS5_IJlSB_lEEESH_SI_NS4_8TiledMMAINS4_8MMA_AtomIJNS4_10MMA_TraitsINS4_19SM100_MMA_F8F6F4_SSEJSH_SH_fSE_SF_NS4_17integral_constantINS4_4UMMA5MajorELSP_0EEESQ_NSN_INSO_7ScaleInELSR_0EEESS_EEEEEENS4_6LayoutISC_NS5_IJNSA_ILi0EEESW_SW_EEEEENS5_IJNS4_10UnderscoreESZ_SZ_EEEEENS4_13SM90_TMA_LOADENS4_14ComposedLayoutINS4_7SwizzleILi2ELi4ELi3EEENS4_18smem_ptr_flag_bitsILi8EEENSV_INS5_IJNSA_ILi8EEESE_EEENS5_IJSE_SB_EEEEEEEvNS4_8identityES12_S1C_vS1D_EENS_8epilogue10collective18CollectiveEpilogueINS1F_23Sm100TmaWarpSpecializedILi1ELi1ELi120ELb0ELb0EEEJSG_NS5_IJNSV_ISE_SB_EENSV_ISF_SB_EEEEESH_SI_SH_SI_NS1F_6fusion15FusionCallbacksIS1J_NS1N_17LinearCombinationISH_fSH_fLNS_15FloatRoundStyleE2EEESG_S1M_JEEENS4_5SM1004TMEM4LOAD25SM100_TMEM_LOAD_16dp32b8xES12_NS13_INS14_ILi0ELi4ELi3EEES17_NSV_INS5_IJS18_NSA_ILi16EEEEEENS5_IJS1Y_SB_EEEEEEENS4_39AutoVectorizingCopyWithAssumedAlignmentILi128EEENS4_14SM90_TMA_STOREES22_S24_S24_EEEvvEEEEvNT_6ParamsE --------------------------
	.section	.nv.constant0._ZN7cutlass13device_kernelINS_4gemm6kernel13GemmUniversalIN4cute5tupleIJiiiiEEENS1_10collective13CollectiveMmaINS1_35MainloopSm100TmaUmmaWarpSpecializedILi10ELi2ELi4ENS5_IJNS4_1CILi1EEESB_SB_EEEEENS5_IJNSA_ILi64EEENSA_ILi240EEESE_EEENS_12float_e4m3_tENS5_IJlSB_lEEESH_SI_NS4_8TiledMMAINS4_8MMA_AtomIJNS4_10MMA_TraitsINS4_19SM100_MMA_F8F6F4_SSEJSH_SH_fSE_SF_NS4_17integral_constantINS4_4UMMA5MajorELSP_0EEESQ_NSN_INSO_7ScaleInELSR_0EEESS_EEEEEENS4_6LayoutISC_NS5_IJNSA_ILi0EEESW_SW_EEEEENS5_IJNS4_10UnderscoreESZ_SZ_EEEEENS4_13SM90_TMA_LOADENS4_14ComposedLayoutINS4_7SwizzleILi2ELi4ELi3EEENS4_18smem_ptr_flag_bitsILi8EEENSV_INS5_IJNSA_ILi8EEESE_EEENS5_IJSE_SB_EEEEEEEvNS4_8identityES12_S1C_vS1D_EENS_8epilogue10collective18CollectiveEpilogueINS1F_23Sm100TmaWarpSpecializedILi1ELi1ELi120ELb0ELb0EEEJSG_NS5_IJNSV_ISE_SB_EENSV_ISF_SB_EEEEESH_SI_SH_SI_NS1F_6fusion15FusionCallbacksIS1J_NS1N_17LinearCombinationISH_fSH_fLNS_15FloatRoundStyleE2EEESG_S1M_JEEENS4_5SM1004TMEM4LOAD25SM100_TMEM_LOAD_16dp32b8xES12_NS13_INS14_ILi0ELi4ELi3EEES17_NSV_INS5_IJS18_NSA_ILi16EEEEEENS5_IJS1Y_SB_EEEEEEENS4_39AutoVectorizingCopyWithAssumedAlignmentILi128EEENS4_14SM90_TMA_STOREES22_S24_S24_EEEvvEEEEvNT_6ParamsE,"a",@progbits
	.sectionflags	@""
	.align	4
.nv.constant0._ZN7cutlass13device_kernelINS_4gemm6kernel13GemmUniversalIN4cute5tupleIJiiiiEEENS1_10collective13CollectiveMmaINS1_35MainloopSm100TmaUmmaWarpSpecializedILi10ELi2ELi4ENS5_IJNS4_1CILi1EEESB_SB_EEEEENS5_IJNSA_ILi64EEENSA_ILi240EEESE_EEENS_12float_e4m3_tENS5_IJlSB_lEEESH_SI_NS4_8TiledMMAINS4_8MMA_AtomIJNS4_10MMA_TraitsINS4_19SM100_MMA_F8F6F4_SSEJSH_SH_fSE_SF_NS4_17integral_constantINS4_4UMMA5MajorELSP_0EEESQ_NSN_INSO_7ScaleInELSR_0EEESS_EEEEEENS4_6LayoutISC_NS5_IJNSA_ILi0EEESW_SW_EEEEENS5_IJNS4_10UnderscoreESZ_SZ_EEEEENS4_13SM90_TMA_LOADENS4_14ComposedLayoutINS4_7SwizzleILi2ELi4ELi3EEENS4_18smem_ptr_flag_bitsILi8EEENSV_INS5_IJNSA_ILi8EEESE_EEENS5_IJSE_SB_EEEEEEEvNS4_8identityES12_S1C_vS1D_EENS_8epilogue10collective18CollectiveEpilogueINS1F_23Sm100TmaWarpSpecializedILi1ELi1ELi120ELb0ELb0EEEJSG_NS5_IJNSV_ISE_SB_EENSV_ISF_SB_EEEEESH_SI_SH_SI_NS1F_6fusion15FusionCallbacksIS1J_NS1N_17LinearCombinationISH_fSH_fLNS_15FloatRoundStyleE2EEESG_S1M_JEEENS4_5SM1004TMEM4LOAD25SM100_TMEM_LOAD_16dp32b8xES12_NS13_INS14_ILi0ELi4ELi3EEES17_NSV_INS5_IJS18_NSA_ILi16EEEEEENS5_IJS1Y_SB_EEEEEEENS4_39AutoVectorizingCopyWithAssumedAlignmentILi128EEENS4_14SM90_TMA_STOREES22_S24_S24_EEEvvEEEEvNT_6ParamsE:
	.zero		2944


//--------------------- SYMBOLS --------------------------

	.type		.nv.reservedSmem.offset0,@object
	.size		.nv.reservedSmem.offset0,0x4
	.type		.nv.reservedSmem.cap,@object
	.size		.nv.reservedSmem.cap,0x4
	.type		__assertfail,@function
